//
// Generated by NVIDIA NVVM Compiler
//
// Compiler Build ID: CL-36424714
// Cuda compilation tools, release 13.0, V13.0.88
// Based on NVVM 20.0.0
//

.version 9.0
.target sm_100
.address_size 64

	// .globl	_Z27findNearestPoint3DIdxKernelPfS_Piiiii

.visible .entry _Z27findNearestPoint3DIdxKernelPfS_Piiiii(
	.param .u64 .ptr .align 1 _Z27findNearestPoint3DIdxKernelPfS_Piiiii_param_0,
	.param .u64 .ptr .align 1 _Z27findNearestPoint3DIdxKernelPfS_Piiiii_param_1,
	.param .u64 .ptr .align 1 _Z27findNearestPoint3DIdxKernelPfS_Piiiii_param_2,
	.param .u32 _Z27findNearestPoint3DIdxKernelPfS_Piiiii_param_3,
	.param .u32 _Z27findNearestPoint3DIdxKernelPfS_Piiiii_param_4,
	.param .u32 _Z27findNearestPoint3DIdxKernelPfS_Piiiii_param_5,
	.param .u32 _Z27findNearestPoint3DIdxKernelPfS_Piiiii_param_6
)
{
	.reg .pred 	%p<39>;
	.reg .b32 	%r<89>;
	.reg .b32 	%f<93>;
	.reg .b64 	%rd<25>;

	ld.param.u64 	%rd4, [_Z27findNearestPoint3DIdxKernelPfS_Piiiii_param_0];
	ld.param.u64 	%rd2, [_Z27findNearestPoint3DIdxKernelPfS_Piiiii_param_1];
	ld.param.u64 	%rd3, [_Z27findNearestPoint3DIdxKernelPfS_Piiiii_param_2];
	ld.param.u32 	%r44, [_Z27findNearestPoint3DIdxKernelPfS_Piiiii_param_3];
	ld.param.u32 	%r41, [_Z27findNearestPoint3DIdxKernelPfS_Piiiii_param_4];
	ld.param.u32 	%r42, [_Z27findNearestPoint3DIdxKernelPfS_Piiiii_param_5];
	ld.param.u32 	%r43, [_Z27findNearestPoint3DIdxKernelPfS_Piiiii_param_6];
	cvta.to.global.u64 	%rd1, %rd4;
	mov.u32 	%r45, %tid.x;
	mov.u32 	%r46, %ctaid.x;
	mov.u32 	%r47, %ntid.x;
	mad.lo.s32 	%r1, %r46, %r47, %r45;
	mov.u32 	%r48, %tid.y;
	mov.u32 	%r49, %ctaid.y;
	mov.u32 	%r50, %ntid.y;
	mad.lo.s32 	%r2, %r49, %r50, %r48;
	setp.ge.s32 	%p1, %r2, %r42;
	setp.ge.s32 	%p2, %r1, %r44;
	or.pred  	%p3, %p2, %p1;
	@%p3 bra 	$L__BB0_24;
	cvta.to.global.u64 	%rd5, %rd2;
	mad.lo.s32 	%r3, %r42, %r1, %r2;
	mul.lo.s32 	%r52, %r3, 3;
	mul.wide.s32 	%rd6, %r52, 4;
	add.s64 	%rd7, %rd5, %rd6;
	ld.global.f32 	%f1, [%rd7];
	ld.global.f32 	%f2, [%rd7+4];
	ld.global.f32 	%f3, [%rd7+8];
	setp.lt.s32 	%p4, %r41, 1;
	mov.b32 	%r76, 0;
	@%p4 bra 	$L__BB0_23;
	mul.lo.s32 	%r4, %r41, %r1;
	and.b32  	%r5, %r41, 3;
	setp.lt.u32 	%p5, %r41, 4;
	mov.f32 	%f85, 0f7F7FFFFF;
	mov.b32 	%r86, 0;
	mov.u32 	%r76, %r86;
	@%p5 bra 	$L__BB0_13;
	and.b32  	%r86, %r41, 2147483644;
	neg.s32 	%r74, %r86;
	add.s32 	%r73, %r2, -1;
	mad.lo.s32 	%r72, %r4, 3, 6;
	mov.f32 	%f85, 0f7F7FFFFF;
	mov.b32 	%r76, 0;
	mov.b32 	%r71, 1;
$L__BB0_4:
	.pragma "nounroll";
	setp.ne.s32 	%p6, %r43, 0;
	setp.eq.s32 	%p7, %r73, -1;
	and.pred  	%p8, %p6, %p7;
	@%p8 bra 	$L__BB0_6;
	add.s32 	%r57, %r72, -6;
	mul.wide.s32 	%rd8, %r57, 4;
	add.s64 	%rd9, %rd1, %rd8;
	ld.global.f32 	%f21, [%rd9];
	ld.global.f32 	%f22, [%rd9+4];
	ld.global.f32 	%f23, [%rd9+8];
	sub.f32 	%f24, %f21, %f1;
	sub.f32 	%f25, %f22, %f2;
	mul.f32 	%f26, %f25, %f25;
	fma.rn.f32 	%f27, %f24, %f24, %f26;
	sub.f32 	%f28, %f23, %f3;
	fma.rn.f32 	%f29, %f28, %f28, %f27;
	setp.lt.f32 	%p9, %f29, %f85;
	selp.f32 	%f85, %f29, %f85, %p9;
	add.s32 	%r58, %r71, -1;
	selp.b32 	%r76, %r58, %r76, %p9;
$L__BB0_6:
	setp.ne.s32 	%p10, %r43, 0;
	setp.eq.s32 	%p11, %r73, 0;
	and.pred  	%p12, %p10, %p11;
	@%p12 bra 	$L__BB0_8;
	add.s32 	%r59, %r72, -3;
	mul.wide.s32 	%rd10, %r59, 4;
	add.s64 	%rd11, %rd1, %rd10;
	ld.global.f32 	%f30, [%rd11];
	ld.global.f32 	%f31, [%rd11+4];
	ld.global.f32 	%f32, [%rd11+8];
	sub.f32 	%f33, %f30, %f1;
	sub.f32 	%f34, %f31, %f2;
	mul.f32 	%f35, %f34, %f34;
	fma.rn.f32 	%f36, %f33, %f33, %f35;
	sub.f32 	%f37, %f32, %f3;
	fma.rn.f32 	%f38, %f37, %f37, %f36;
	setp.lt.f32 	%p13, %f38, %f85;
	selp.f32 	%f85, %f38, %f85, %p13;
	selp.b32 	%r76, %r71, %r76, %p13;
$L__BB0_8:
	setp.ne.s32 	%p14, %r43, 0;
	setp.eq.s32 	%p15, %r73, 1;
	and.pred  	%p16, %p14, %p15;
	@%p16 bra 	$L__BB0_10;
	mul.wide.s32 	%rd12, %r72, 4;
	add.s64 	%rd13, %rd1, %rd12;
	ld.global.f32 	%f39, [%rd13];
	ld.global.f32 	%f40, [%rd13+4];
	ld.global.f32 	%f41, [%rd13+8];
	sub.f32 	%f42, %f39, %f1;
	sub.f32 	%f43, %f40, %f2;
	mul.f32 	%f44, %f43, %f43;
	fma.rn.f32 	%f45, %f42, %f42, %f44;
	sub.f32 	%f46, %f41, %f3;
	fma.rn.f32 	%f47, %f46, %f46, %f45;
	setp.lt.f32 	%p17, %f47, %f85;
	selp.f32 	%f85, %f47, %f85, %p17;
	add.s32 	%r60, %r71, 1;
	selp.b32 	%r76, %r60, %r76, %p17;
$L__BB0_10:
	setp.ne.s32 	%p18, %r43, 0;
	setp.eq.s32 	%p19, %r73, 2;
	and.pred  	%p20, %p18, %p19;
	@%p20 bra 	$L__BB0_12;
	add.s32 	%r61, %r72, 3;
	mul.wide.s32 	%rd14, %r61, 4;
	add.s64 	%rd15, %rd1, %rd14;
	ld.global.f32 	%f48, [%rd15];
	ld.global.f32 	%f49, [%rd15+4];
	ld.global.f32 	%f50, [%rd15+8];
	sub.f32 	%f51, %f48, %f1;
	sub.f32 	%f52, %f49, %f2;
	mul.f32 	%f53, %f52, %f52;
	fma.rn.f32 	%f54, %f51, %f51, %f53;
	sub.f32 	%f55, %f50, %f3;
	fma.rn.f32 	%f56, %f55, %f55, %f54;
	setp.lt.f32 	%p21, %f56, %f85;
	selp.f32 	%f85, %f56, %f85, %p21;
	add.s32 	%r62, %r71, 2;
	selp.b32 	%r76, %r62, %r76, %p21;
$L__BB0_12:
	add.s32 	%r74, %r74, 4;
	add.s32 	%r73, %r73, -4;
	add.s32 	%r72, %r72, 12;
	add.s32 	%r71, %r71, 4;
	setp.ne.s32 	%p22, %r74, 0;
	@%p22 bra 	$L__BB0_4;
$L__BB0_13:
	setp.eq.s32 	%p23, %r5, 0;
	@%p23 bra 	$L__BB0_23;
	setp.eq.s32 	%p24, %r5, 1;
	@%p24 bra 	$L__BB0_20;
	setp.ne.s32 	%p25, %r43, 0;
	setp.eq.s32 	%p26, %r86, %r2;
	and.pred  	%p27, %p25, %p26;
	@%p27 bra 	$L__BB0_17;
	add.s32 	%r64, %r86, %r4;
	mul.lo.s32 	%r65, %r64, 3;
	mul.wide.s32 	%rd16, %r65, 4;
	add.s64 	%rd17, %rd1, %rd16;
	ld.global.f32 	%f57, [%rd17];
	ld.global.f32 	%f58, [%rd17+4];
	ld.global.f32 	%f59, [%rd17+8];
	sub.f32 	%f60, %f57, %f1;
	sub.f32 	%f61, %f58, %f2;
	mul.f32 	%f62, %f61, %f61;
	fma.rn.f32 	%f63, %f60, %f60, %f62;
	sub.f32 	%f64, %f59, %f3;
	fma.rn.f32 	%f65, %f64, %f64, %f63;
	setp.lt.f32 	%p28, %f65, %f85;
	selp.f32 	%f85, %f65, %f85, %p28;
	selp.b32 	%r76, %r86, %r76, %p28;
$L__BB0_17:
	setp.ne.s32 	%p29, %r43, 0;
	add.s32 	%r32, %r86, 1;
	setp.eq.s32 	%p30, %r32, %r2;
	and.pred  	%p31, %p29, %p30;
	@%p31 bra 	$L__BB0_19;
	add.s32 	%r66, %r32, %r4;
	mul.lo.s32 	%r67, %r66, 3;
	mul.wide.s32 	%rd18, %r67, 4;
	add.s64 	%rd19, %rd1, %rd18;
	ld.global.f32 	%f66, [%rd19];
	ld.global.f32 	%f67, [%rd19+4];
	ld.global.f32 	%f68, [%rd19+8];
	sub.f32 	%f69, %f66, %f1;
	sub.f32 	%f70, %f67, %f2;
	mul.f32 	%f71, %f70, %f70;
	fma.rn.f32 	%f72, %f69, %f69, %f71;
	sub.f32 	%f73, %f68, %f3;
	fma.rn.f32 	%f74, %f73, %f73, %f72;
	setp.lt.f32 	%p32, %f74, %f85;
	selp.f32 	%f85, %f74, %f85, %p32;
	selp.b32 	%r76, %r32, %r76, %p32;
$L__BB0_19:
	add.s32 	%r86, %r86, 2;
$L__BB0_20:
	and.b32  	%r68, %r41, 1;
	setp.eq.b32 	%p33, %r68, 1;
	not.pred 	%p34, %p33;
	@%p34 bra 	$L__BB0_23;
	setp.ne.s32 	%p35, %r43, 0;
	setp.eq.s32 	%p36, %r86, %r2;
	and.pred  	%p37, %p35, %p36;
	@%p37 bra 	$L__BB0_23;
	add.s32 	%r69, %r86, %r4;
	mul.lo.s32 	%r70, %r69, 3;
	mul.wide.s32 	%rd20, %r70, 4;
	add.s64 	%rd21, %rd1, %rd20;
	ld.global.f32 	%f75, [%rd21];
	ld.global.f32 	%f76, [%rd21+4];
	ld.global.f32 	%f77, [%rd21+8];
	sub.f32 	%f78, %f75, %f1;
	sub.f32 	%f79, %f76, %f2;
	mul.f32 	%f80, %f79, %f79;
	fma.rn.f32 	%f81, %f78, %f78, %f80;
	sub.f32 	%f82, %f77, %f3;
	fma.rn.f32 	%f83, %f82, %f82, %f81;
	setp.lt.f32 	%p38, %f83, %f85;
	selp.b32 	%r76, %r86, %r76, %p38;
$L__BB0_23:
	cvta.to.global.u64 	%rd22, %rd3;
	mul.wide.s32 	%rd23, %r3, 4;
	add.s64 	%rd24, %rd22, %rd23;
	st.global.u32 	[%rd24], %r76;
$L__BB0_24:
	ret;

}
	// .globl	_Z27findNearestPoint2DIdxKernelPfS_Piiiii
.visible .entry _Z27findNearestPoint2DIdxKernelPfS_Piiiii(
	.param .u64 .ptr .align 1 _Z27findNearestPoint2DIdxKernelPfS_Piiiii_param_0,
	.param .u64 .ptr .align 1 _Z27findNearestPoint2DIdxKernelPfS_Piiiii_param_1,
	.param .u64 .ptr .align 1 _Z27findNearestPoint2DIdxKernelPfS_Piiiii_param_2,
	.param .u32 _Z27findNearestPoint2DIdxKernelPfS_Piiiii_param_3,
	.param .u32 _Z27findNearestPoint2DIdxKernelPfS_Piiiii_param_4,
	.param .u32 _Z27findNearestPoint2DIdxKernelPfS_Piiiii_param_5,
	.param .u32 _Z27findNearestPoint2DIdxKernelPfS_Piiiii_param_6
)
{
	.reg .pred 	%p<73>;
	.reg .b32 	%r<127>;
	.reg .b32 	%f<145>;
	.reg .b64 	%rd<27>;

	ld.param.u64 	%rd5, [_Z27findNearestPoint2DIdxKernelPfS_Piiiii_param_0];
	ld.param.u64 	%rd3, [_Z27findNearestPoint2DIdxKernelPfS_Piiiii_param_1];
	ld.param.u64 	%rd4, [_Z27findNearestPoint2DIdxKernelPfS_Piiiii_param_2];
	ld.param.u32 	%r66, [_Z27findNearestPoint2DIdxKernelPfS_Piiiii_param_3];
	ld.param.u32 	%r63, [_Z27findNearestPoint2DIdxKernelPfS_Piiiii_param_4];
	ld.param.u32 	%r64, [_Z27findNearestPoint2DIdxKernelPfS_Piiiii_param_5];
	ld.param.u32 	%r65, [_Z27findNearestPoint2DIdxKernelPfS_Piiiii_param_6];
	cvta.to.global.u64 	%rd1, %rd5;
	mov.u32 	%r67, %tid.x;
	mov.u32 	%r68, %ctaid.x;
	mov.u32 	%r69, %ntid.x;
	mad.lo.s32 	%r1, %r68, %r69, %r67;
	mov.u32 	%r70, %tid.y;
	mov.u32 	%r71, %ctaid.y;
	mov.u32 	%r72, %ntid.y;
	mad.lo.s32 	%r2, %r71, %r72, %r70;
	setp.ge.s32 	%p1, %r2, %r64;
	setp.ge.s32 	%p2, %r1, %r66;
	or.pred  	%p3, %p2, %p1;
	@%p3 bra 	$L__BB1_43;
	cvta.to.global.u64 	%rd6, %rd3;
	mul.lo.s32 	%r3, %r64, %r1;
	shl.b32 	%r74, %r3, 1;
	shl.b32 	%r75, %r2, 1;
	add.s32 	%r76, %r74, %r75;
	mul.wide.s32 	%rd7, %r76, 4;
	add.s64 	%rd8, %rd6, %rd7;
	ld.global.f32 	%f1, [%rd8];
	ld.global.f32 	%f2, [%rd8+4];
	setp.lt.s32 	%p4, %r63, 1;
	mov.b32 	%r103, 0;
	@%p4 bra 	$L__BB1_42;
	mul.lo.s32 	%r79, %r1, %r63;
	shl.b32 	%r4, %r79, 1;
	and.b32  	%r5, %r63, 7;
	setp.lt.u32 	%p5, %r63, 8;
	mov.f32 	%f128, 0f7F7FFFFF;
	mov.b32 	%r119, 0;
	mov.u32 	%r103, %r119;
	@%p5 bra 	$L__BB1_21;
	and.b32  	%r119, %r63, 2147483640;
	mov.f32 	%f128, 0f7F7FFFFF;
	mov.b32 	%r101, 0;
	mov.u32 	%r103, %r101;
$L__BB1_4:
	.pragma "nounroll";
	setp.ne.s32 	%p6, %r65, 0;
	setp.eq.s32 	%p7, %r101, %r2;
	and.pred  	%p8, %p6, %p7;
	shl.b32 	%r81, %r101, 1;
	add.s32 	%r82, %r81, %r4;
	mul.wide.s32 	%rd9, %r82, 4;
	add.s64 	%rd2, %rd1, %rd9;
	@%p8 bra 	$L__BB1_6;
	ld.global.f32 	%f37, [%rd2];
	ld.global.f32 	%f38, [%rd2+4];
	sub.f32 	%f39, %f37, %f1;
	sub.f32 	%f40, %f38, %f2;
	mul.f32 	%f41, %f40, %f40;
	fma.rn.f32 	%f42, %f39, %f39, %f41;
	setp.lt.f32 	%p9, %f42, %f128;
	selp.f32 	%f128, %f42, %f128, %p9;
	selp.b32 	%r103, %r101, %r103, %p9;
$L__BB1_6:
	setp.ne.s32 	%p10, %r65, 0;
	add.s32 	%r11, %r101, 1;
	setp.eq.s32 	%p11, %r11, %r2;
	and.pred  	%p12, %p10, %p11;
	@%p12 bra 	$L__BB1_8;
	ld.global.f32 	%f43, [%rd2+8];
	ld.global.f32 	%f44, [%rd2+12];
	sub.f32 	%f45, %f43, %f1;
	sub.f32 	%f46, %f44, %f2;
	mul.f32 	%f47, %f46, %f46;
	fma.rn.f32 	%f48, %f45, %f45, %f47;
	setp.lt.f32 	%p13, %f48, %f128;
	selp.f32 	%f128, %f48, %f128, %p13;
	selp.b32 	%r103, %r11, %r103, %p13;
$L__BB1_8:
	setp.ne.s32 	%p14, %r65, 0;
	add.s32 	%r14, %r101, 2;
	setp.eq.s32 	%p15, %r14, %r2;
	and.pred  	%p16, %p14, %p15;
	@%p16 bra 	$L__BB1_10;
	ld.global.f32 	%f49, [%rd2+16];
	ld.global.f32 	%f50, [%rd2+20];
	sub.f32 	%f51, %f49, %f1;
	sub.f32 	%f52, %f50, %f2;
	mul.f32 	%f53, %f52, %f52;
	fma.rn.f32 	%f54, %f51, %f51, %f53;
	setp.lt.f32 	%p17, %f54, %f128;
	selp.f32 	%f128, %f54, %f128, %p17;
	selp.b32 	%r103, %r14, %r103, %p17;
$L__BB1_10:
	setp.ne.s32 	%p18, %r65, 0;
	add.s32 	%r17, %r101, 3;
	setp.eq.s32 	%p19, %r17, %r2;
	and.pred  	%p20, %p18, %p19;
	@%p20 bra 	$L__BB1_12;
	ld.global.f32 	%f55, [%rd2+24];
	ld.global.f32 	%f56, [%rd2+28];
	sub.f32 	%f57, %f55, %f1;
	sub.f32 	%f58, %f56, %f2;
	mul.f32 	%f59, %f58, %f58;
	fma.rn.f32 	%f60, %f57, %f57, %f59;
	setp.lt.f32 	%p21, %f60, %f128;
	selp.f32 	%f128, %f60, %f128, %p21;
	selp.b32 	%r103, %r17, %r103, %p21;
$L__BB1_12:
	setp.ne.s32 	%p22, %r65, 0;
	add.s32 	%r20, %r101, 4;
	setp.eq.s32 	%p23, %r20, %r2;
	and.pred  	%p24, %p22, %p23;
	@%p24 bra 	$L__BB1_14;
	ld.global.f32 	%f61, [%rd2+32];
	ld.global.f32 	%f62, [%rd2+36];
	sub.f32 	%f63, %f61, %f1;
	sub.f32 	%f64, %f62, %f2;
	mul.f32 	%f65, %f64, %f64;
	fma.rn.f32 	%f66, %f63, %f63, %f65;
	setp.lt.f32 	%p25, %f66, %f128;
	selp.f32 	%f128, %f66, %f128, %p25;
	selp.b32 	%r103, %r20, %r103, %p25;
$L__BB1_14:
	setp.ne.s32 	%p26, %r65, 0;
	add.s32 	%r23, %r101, 5;
	setp.eq.s32 	%p27, %r23, %r2;
	and.pred  	%p28, %p26, %p27;
	@%p28 bra 	$L__BB1_16;
	ld.global.f32 	%f67, [%rd2+40];
	ld.global.f32 	%f68, [%rd2+44];
	sub.f32 	%f69, %f67, %f1;
	sub.f32 	%f70, %f68, %f2;
	mul.f32 	%f71, %f70, %f70;
	fma.rn.f32 	%f72, %f69, %f69, %f71;
	setp.lt.f32 	%p29, %f72, %f128;
	selp.f32 	%f128, %f72, %f128, %p29;
	selp.b32 	%r103, %r23, %r103, %p29;
$L__BB1_16:
	setp.ne.s32 	%p30, %r65, 0;
	add.s32 	%r26, %r101, 6;
	setp.eq.s32 	%p31, %r26, %r2;
	and.pred  	%p32, %p30, %p31;
	@%p32 bra 	$L__BB1_18;
	ld.global.f32 	%f73, [%rd2+48];
	ld.global.f32 	%f74, [%rd2+52];
	sub.f32 	%f75, %f73, %f1;
	sub.f32 	%f76, %f74, %f2;
	mul.f32 	%f77, %f76, %f76;
	fma.rn.f32 	%f78, %f75, %f75, %f77;
	setp.lt.f32 	%p33, %f78, %f128;
	selp.f32 	%f128, %f78, %f128, %p33;
	selp.b32 	%r103, %r26, %r103, %p33;
$L__BB1_18:
	setp.ne.s32 	%p34, %r65, 0;
	add.s32 	%r29, %r101, 7;
	setp.eq.s32 	%p35, %r29, %r2;
	and.pred  	%p36, %p34, %p35;
	@%p36 bra 	$L__BB1_20;
	ld.global.f32 	%f79, [%rd2+56];
	ld.global.f32 	%f80, [%rd2+60];
	sub.f32 	%f81, %f79, %f1;
	sub.f32 	%f82, %f80, %f2;
	mul.f32 	%f83, %f82, %f82;
	fma.rn.f32 	%f84, %f81, %f81, %f83;
	setp.lt.f32 	%p37, %f84, %f128;
	selp.f32 	%f128, %f84, %f128, %p37;
	selp.b32 	%r103, %r29, %r103, %p37;
$L__BB1_20:
	add.s32 	%r101, %r101, 8;
	setp.ne.s32 	%p38, %r101, %r119;
	@%p38 bra 	$L__BB1_4;
$L__BB1_21:
	setp.eq.s32 	%p39, %r5, 0;
	@%p39 bra 	$L__BB1_42;
	and.b32  	%r36, %r63, 3;
	setp.lt.u32 	%p40, %r5, 4;
	@%p40 bra 	$L__BB1_32;
	setp.ne.s32 	%p41, %r65, 0;
	setp.eq.s32 	%p42, %r119, %r2;
	and.pred  	%p43, %p41, %p42;
	@%p43 bra 	$L__BB1_25;
	shl.b32 	%r84, %r119, 1;
	add.s32 	%r85, %r84, %r4;
	mul.wide.s32 	%rd10, %r85, 4;
	add.s64 	%rd11, %rd1, %rd10;
	ld.global.f32 	%f85, [%rd11];
	ld.global.f32 	%f86, [%rd11+4];
	sub.f32 	%f87, %f85, %f1;
	sub.f32 	%f88, %f86, %f2;
	mul.f32 	%f89, %f88, %f88;
	fma.rn.f32 	%f90, %f87, %f87, %f89;
	setp.lt.f32 	%p44, %f90, %f128;
	selp.f32 	%f128, %f90, %f128, %p44;
	selp.b32 	%r103, %r119, %r103, %p44;
$L__BB1_25:
	setp.ne.s32 	%p45, %r65, 0;
	add.s32 	%r39, %r119, 1;
	setp.eq.s32 	%p46, %r39, %r2;
	and.pred  	%p47, %p45, %p46;
	@%p47 bra 	$L__BB1_27;
	shl.b32 	%r86, %r39, 1;
	add.s32 	%r87, %r86, %r4;
	mul.wide.s32 	%rd12, %r87, 4;
	add.s64 	%rd13, %rd1, %rd12;
	ld.global.f32 	%f91, [%rd13];
	ld.global.f32 	%f92, [%rd13+4];
	sub.f32 	%f93, %f91, %f1;
	sub.f32 	%f94, %f92, %f2;
	mul.f32 	%f95, %f94, %f94;
	fma.rn.f32 	%f96, %f93, %f93, %f95;
	setp.lt.f32 	%p48, %f96, %f128;
	selp.f32 	%f128, %f96, %f128, %p48;
	selp.b32 	%r103, %r39, %r103, %p48;
$L__BB1_27:
	setp.ne.s32 	%p49, %r65, 0;
	add.s32 	%r42, %r119, 2;
	setp.eq.s32 	%p50, %r42, %r2;
	and.pred  	%p51, %p49, %p50;
	@%p51 bra 	$L__BB1_29;
	shl.b32 	%r88, %r42, 1;
	add.s32 	%r89, %r88, %r4;
	mul.wide.s32 	%rd14, %r89, 4;
	add.s64 	%rd15, %rd1, %rd14;
	ld.global.f32 	%f97, [%rd15];
	ld.global.f32 	%f98, [%rd15+4];
	sub.f32 	%f99, %f97, %f1;
	sub.f32 	%f100, %f98, %f2;
	mul.f32 	%f101, %f100, %f100;
	fma.rn.f32 	%f102, %f99, %f99, %f101;
	setp.lt.f32 	%p52, %f102, %f128;
	selp.f32 	%f128, %f102, %f128, %p52;
	selp.b32 	%r103, %r42, %r103, %p52;
$L__BB1_29:
	setp.ne.s32 	%p53, %r65, 0;
	add.s32 	%r45, %r119, 3;
	setp.eq.s32 	%p54, %r45, %r2;
	and.pred  	%p55, %p53, %p54;
	@%p55 bra 	$L__BB1_31;
	shl.b32 	%r90, %r45, 1;
	add.s32 	%r91, %r90, %r4;
	mul.wide.s32 	%rd16, %r91, 4;
	add.s64 	%rd17, %rd1, %rd16;
	ld.global.f32 	%f103, [%rd17];
	ld.global.f32 	%f104, [%rd17+4];
	sub.f32 	%f105, %f103, %f1;
	sub.f32 	%f106, %f104, %f2;
	mul.f32 	%f107, %f106, %f106;
	fma.rn.f32 	%f108, %f105, %f105, %f107;
	setp.lt.f32 	%p56, %f108, %f128;
	selp.f32 	%f128, %f108, %f128, %p56;
	selp.b32 	%r103, %r45, %r103, %p56;
$L__BB1_31:
	add.s32 	%r119, %r119, 4;
$L__BB1_32:
	setp.eq.s32 	%p57, %r36, 0;
	@%p57 bra 	$L__BB1_42;
	setp.eq.s32 	%p58, %r36, 1;
	@%p58 bra 	$L__BB1_39;
	setp.ne.s32 	%p59, %r65, 0;
	setp.eq.s32 	%p60, %r119, %r2;
	and.pred  	%p61, %p59, %p60;
	@%p61 bra 	$L__BB1_36;
	shl.b32 	%r93, %r119, 1;
	add.s32 	%r94, %r93, %r4;
	mul.wide.s32 	%rd18, %r94, 4;
	add.s64 	%rd19, %rd1, %rd18;
	ld.global.f32 	%f109, [%rd19];
	ld.global.f32 	%f110, [%rd19+4];
	sub.f32 	%f111, %f109, %f1;
	sub.f32 	%f112, %f110, %f2;
	mul.f32 	%f113, %f112, %f112;
	fma.rn.f32 	%f114, %f111, %f111, %f113;
	setp.lt.f32 	%p62, %f114, %f128;
	selp.f32 	%f128, %f114, %f128, %p62;
	selp.b32 	%r103, %r119, %r103, %p62;
$L__BB1_36:
	setp.ne.s32 	%p63, %r65, 0;
	add.s32 	%r54, %r119, 1;
	setp.eq.s32 	%p64, %r54, %r2;
	and.pred  	%p65, %p63, %p64;
	@%p65 bra 	$L__BB1_38;
	shl.b32 	%r95, %r54, 1;
	add.s32 	%r96, %r95, %r4;
	mul.wide.s32 	%rd20, %r96, 4;
	add.s64 	%rd21, %rd1, %rd20;
	ld.global.f32 	%f115, [%rd21];
	ld.global.f32 	%f116, [%rd21+4];
	sub.f32 	%f117, %f115, %f1;
	sub.f32 	%f118, %f116, %f2;
	mul.f32 	%f119, %f118, %f118;
	fma.rn.f32 	%f120, %f117, %f117, %f119;
	setp.lt.f32 	%p66, %f120, %f128;
	selp.f32 	%f128, %f120, %f128, %p66;
	selp.b32 	%r103, %r54, %r103, %p66;
$L__BB1_38:
	add.s32 	%r119, %r119, 2;
$L__BB1_39:
	and.b32  	%r97, %r63, 1;
	setp.eq.b32 	%p67, %r97, 1;
	not.pred 	%p68, %p67;
	@%p68 bra 	$L__BB1_42;
	setp.ne.s32 	%p69, %r65, 0;
	setp.eq.s32 	%p70, %r119, %r2;
	and.pred  	%p71, %p69, %p70;
	@%p71 bra 	$L__BB1_42;
	shl.b32 	%r98, %r119, 1;
	add.s32 	%r99, %r98, %r4;
	mul.wide.s32 	%rd22, %r99, 4;
	add.s64 	%rd23, %rd1, %rd22;
	ld.global.f32 	%f121, [%rd23];
	ld.global.f32 	%f122, [%rd23+4];
	sub.f32 	%f123, %f121, %f1;
	sub.f32 	%f124, %f122, %f2;
	mul.f32 	%f125, %f124, %f124;
	fma.rn.f32 	%f126, %f123, %f123, %f125;
	setp.lt.f32 	%p72, %f126, %f128;
	selp.b32 	%r103, %r119, %r103, %p72;
$L__BB1_42:
	add.s32 	%r100, %r3, %r2;
	cvta.to.global.u64 	%rd24, %rd4;
	mul.wide.s32 	%rd25, %r100, 4;
	add.s64 	%rd26, %rd24, %rd25;
	st.global.u32 	[%rd26], %r103;
$L__BB1_43:
	ret;

}


// ===== COMPILED SASS (sm_100) =====

	.target	sm_100

	.elftype	@"ET_EXEC"


//--------------------- .note.nv.tkinfo           --------------------------
	.section	.note.nv.tkinfo,"",@"SHT_NOTE"
	.sectionflags	@"SHF_NOTE_NV_TKINFO"
	.tkinfo
        /*0018*/ 	.word	0x00000002
        /*0030*/ 	.string	""
        /*0030*/ 	.string	"ptxas"
        /*0030*/ 	.string	"Cuda compilation tools, release 13.0, V13.0.88"
        /*0030*/ 	.string	"Build cuda_13.0.r13.0/compiler.36424714_0"
        /*0030*/ 	.string	"-arch sm_100 -m 64 "



//--------------------- .note.nv.cuinfo           --------------------------
	.section	.note.nv.cuinfo,"",@"SHT_NOTE"
	.sectionflags	@"SHF_NOTE_NV_CUINFO"
        /*0018*/ 	.short	0x0002
        /*001a*/ 	.short	0x0064
        /*001c*/ 	.short	0x0082
	.zero		2


//--------------------- .nv.info                  --------------------------
	.section	.nv.info,"",@"SHT_CUDA_INFO"
	.align	4


	//----- nvinfo : EIATTR_REGCOUNT
	.align		4
        /*0000*/ 	.byte	0x04, 0x2f
        /*0002*/ 	.short	(.L_1 - .L_0)
	.align		4
.L_0:
        /*0004*/ 	.word	index@(_Z27findNearestPoint3DIdxKernelPfS_Piiiii)
        /*0008*/ 	.word	0x00000020


	//----- nvinfo : EIATTR_FRAME_SIZE
	.align		4
.L_1:
        /*000c*/ 	.byte	0x04, 0x11
        /*000e*/ 	.short	(.L_3 - .L_2)
	.align		4
.L_2:
        /*0010*/ 	.word	index@(_Z27findNearestPoint3DIdxKernelPfS_Piiiii)
        /*0014*/ 	.word	0x00000000


	//----- nvinfo : EIATTR_REGCOUNT
	.align		4
.L_3:
        /*0018*/ 	.byte	0x04, 0x2f
        /*001a*/ 	.short	(.L_5 - .L_4)
	.align		4
.L_4:
        /*001c*/ 	.word	index@(_Z27findNearestPoint2DIdxKernelPfS_Piiiii)
        /*0020*/ 	.word	0x00000020


	//----- nvinfo : EIATTR_FRAME_SIZE
	.align		4
.L_5:
        /*0024*/ 	.byte	0x04, 0x11
        /*0026*/ 	.short	(.L_7 - .L_6)
	.align		4
.L_6:
        /*0028*/ 	.word	index@(_Z27findNearestPoint2DIdxKernelPfS_Piiiii)
        /*002c*/ 	.word	0x00000000


	//----- nvinfo : EIATTR_MIN_STACK_SIZE
	.align		4
.L_7:
        /*0030*/ 	.byte	0x04, 0x12
        /*0032*/ 	.short	(.L_9 - .L_8)
	.align		4
.L_8:
        /*0034*/ 	.word	index@(_Z27findNearestPoint2DIdxKernelPfS_Piiiii)
        /*0038*/ 	.word	0x00000000


	//----- nvinfo : EIATTR_MIN_STACK_SIZE
	.align		4
.L_9:
        /*003c*/ 	.byte	0x04, 0x12
        /*003e*/ 	.short	(.L_11 - .L_10)
	.align		4
.L_10:
        /*0040*/ 	.word	index@(_Z27findNearestPoint3DIdxKernelPfS_Piiiii)
        /*0044*/ 	.word	0x00000000
.L_11:


//--------------------- .nv.compat                --------------------------
	.section	.nv.compat,"",@"SHT_CUDA_COMPAT_INFO"
	.align	4
        /*0000*/ 	.byte	0x02, 0x09, 0x00, 0x00, 0x02, 0x02, 0x01, 0x00, 0x02, 0x05, 0x05, 0x00, 0x03, 0x07, 0x01, 0x01
        /*0010*/ 	.byte	0x02, 0x03, 0x00, 0x00, 0x02, 0x06, 0x01, 0x00, 0x04, 0x0b, 0x08, 0x00, 0x09, 0x00, 0x00, 0x00
        /*0020*/ 	.byte	0x00, 0x00, 0x00, 0x00


//--------------------- .nv.info._Z27findNearestPoint2DIdxKernelPfS_Piiiii --------------------------
	.section	.nv.info._Z27findNearestPoint2DIdxKernelPfS_Piiiii,"",@"SHT_CUDA_INFO"
	.sectionflags	@""
	.align	4


	//----- nvinfo : EIATTR_CUDA_API_VERSION
	.align		4
        /*0000*/ 	.byte	0x04, 0x37
        /*0002*/ 	.short	(.L_13 - .L_12)
.L_12:
        /*0004*/ 	.word	0x00000082


	//----- nvinfo : EIATTR_KPARAM_INFO
	.align		4
.L_13:
        /*0008*/ 	.byte	0x04, 0x17
        /*000a*/ 	.short	(.L_15 - .L_14)
.L_14:
        /*000c*/ 	.word	0x00000000
        /*0010*/ 	.short	0x0006
        /*0012*/ 	.short	0x0024
        /*0014*/ 	.byte	0x00, 0xf0, 0x11, 0x00


	//----- nvinfo : EIATTR_KPARAM_INFO
	.align		4
.L_15:
        /*0018*/ 	.byte	0x04, 0x17
        /*001a*/ 	.short	(.L_17 - .L_16)
.L_16:
        /*001c*/ 	.word	0x00000000
        /*0020*/ 	.short	0x0005
        /*0022*/ 	.short	0x0020
        /*0024*/ 	.byte	0x00, 0xf0, 0x11, 0x00


	//----- nvinfo : EIATTR_KPARAM_INFO
	.align		4
.L_17:
        /*0028*/ 	.byte	0x04, 0x17
        /*002a*/ 	.short	(.L_19 - .L_18)
.L_18:
        /*002c*/ 	.word	0x00000000
        /*0030*/ 	.short	0x0004
        /*0032*/ 	.short	0x001c
        /*0034*/ 	.byte	0x00, 0xf0, 0x11, 0x00


	//----- nvinfo : EIATTR_KPARAM_INFO
	.align		4
.L_19:
        /*0038*/ 	.byte	0x04, 0x17
        /*003a*/ 	.short	(.L_21 - .L_20)
.L_20:
        /*003c*/ 	.word	0x00000000
        /*0040*/ 	.short	0x0003
        /*0042*/ 	.short	0x0018
        /*0044*/ 	.byte	0x00, 0xf0, 0x11, 0x00


	//----- nvinfo : EIATTR_KPARAM_INFO
	.align		4
.L_21:
        /*0048*/ 	.byte	0x04, 0x17
        /*004a*/ 	.short	(.L_23 - .L_22)
.L_22:
        /*004c*/ 	.word	0x00000000
        /*0050*/ 	.short	0x0002
        /*0052*/ 	.short	0x0010
        /*0054*/ 	.byte	0x00, 0xf5, 0x21, 0x00


	//----- nvinfo : EIATTR_KPARAM_INFO
	.align		4
.L_23:
        /*0058*/ 	.byte	0x04, 0x17
        /*005a*/ 	.short	(.L_25 - .L_24)
.L_24:
        /*005c*/ 	.word	0x00000000
        /*0060*/ 	.short	0x0001
        /*0062*/ 	.short	0x0008
        /*0064*/ 	.byte	0x00, 0xf5, 0x21, 0x00


	//----- nvinfo : EIATTR_KPARAM_INFO
	.align		4
.L_25:
        /*0068*/ 	.byte	0x04, 0x17
        /*006a*/ 	.short	(.L_27 - .L_26)
.L_26:
        /*006c*/ 	.word	0x00000000
        /*0070*/ 	.short	0x0000
        /*0072*/ 	.short	0x0000
        /*0074*/ 	.byte	0x00, 0xf5, 0x21, 0x00


	//----- nvinfo : EIATTR_SPARSE_MMA_MASK
	.align		4
.L_27:
        /*0078*/ 	.byte	0x03, 0x50
        /*007a*/ 	.short	0x0000


	//----- nvinfo : EIATTR_MAXREG_COUNT
	.align		4
        /*007c*/ 	.byte	0x03, 0x1b
        /*007e*/ 	.short	0x00ff


	//----- nvinfo : EIATTR_MERCURY_ISA_VERSION
	.align		4
        /*0080*/ 	.byte	0x03, 0x5f
        /*0082*/ 	.short	0x0101


	//----- nvinfo : EIATTR_VRC_CTA_INIT_COUNT
	.align		4
        /*0084*/ 	.byte	0x02, 0x4a
	.zero		1
	.zero		1


	//----- nvinfo : EIATTR_EXIT_INSTR_OFFSETS
	.align		4
        /*0088*/ 	.byte	0x04, 0x1c
        /*008a*/ 	.short	(.L_29 - .L_28)


	//   ....[0]....
.L_28:
        /*008c*/ 	.word	0x000000d0


	//   ....[1]....
        /*0090*/ 	.word	0x000010a0


	//----- nvinfo : EIATTR_CRS_STACK_SIZE
	.align		4
.L_29:
        /*0094*/ 	.byte	0x04, 0x1e
        /*0096*/ 	.short	(.L_31 - .L_30)
.L_30:
        /*0098*/ 	.word	0x00000000


	//----- nvinfo : EIATTR_CBANK_PARAM_SIZE
	.align		4
.L_31:
        /*009c*/ 	.byte	0x03, 0x19
        /*009e*/ 	.short	0x0028


	//----- nvinfo : EIATTR_PARAM_CBANK
	.align		4
        /*00a0*/ 	.byte	0x04, 0x0a
        /*00a2*/ 	.short	(.L_33 - .L_32)
	.align		4
.L_32:
        /*00a4*/ 	.word	index@(.nv.constant0._Z27findNearestPoint2DIdxKernelPfS_Piiiii)
        /*00a8*/ 	.short	0x0380
        /*00aa*/ 	.short	0x0028


	//----- nvinfo : EIATTR_SW_WAR
	.align		4
.L_33:
        /*00ac*/ 	.byte	0x04, 0x36
        /*00ae*/ 	.short	(.L_35 - .L_34)
.L_34:
        /*00b0*/ 	.word	0x00000008
.L_35:


//--------------------- .nv.info._Z27findNearestPoint3DIdxKernelPfS_Piiiii --------------------------
	.section	.nv.info._Z27findNearestPoint3DIdxKernelPfS_Piiiii,"",@"SHT_CUDA_INFO"
	.sectionflags	@""
	.align	4


	//----- nvinfo : EIATTR_CUDA_API_VERSION
	.align		4
        /*0000*/ 	.byte	0x04, 0x37
        /*0002*/ 	.short	(.L_37 - .L_36)
.L_36:
        /*0004*/ 	.word	0x00000082


	//----- nvinfo : EIATTR_KPARAM_INFO
	.align		4
.L_37:
        /*0008*/ 	.byte	0x04, 0x17
        /*000a*/ 	.short	(.L_39 - .L_38)
.L_38:
        /*000c*/ 	.word	0x00000000
        /*0010*/ 	.short	0x0006
        /*0012*/ 	.short	0x0024
        /*0014*/ 	.byte	0x00, 0xf0, 0x11, 0x00


	//----- nvinfo : EIATTR_KPARAM_INFO
	.align		4
.L_39:
        /*0018*/ 	.byte	0x04, 0x17
        /*001a*/ 	.short	(.L_41 - .L_40)
.L_40:
        /*001c*/ 	.word	0x00000000
        /*0020*/ 	.short	0x0005
        /*0022*/ 	.short	0x0020
        /*0024*/ 	.byte	0x00, 0xf0, 0x11, 0x00


	//----- nvinfo : EIATTR_KPARAM_INFO
	.align		4
.L_41:
        /*0028*/ 	.byte	0x04, 0x17
        /*002a*/ 	.short	(.L_43 - .L_42)
.L_42:
        /*002c*/ 	.word	0x00000000
        /*0030*/ 	.short	0x0004
        /*0032*/ 	.short	0x001c
        /*0034*/ 	.byte	0x00, 0xf0, 0x11, 0x00


	//----- nvinfo : EIATTR_KPARAM_INFO
	.align		4
.L_43:
        /*0038*/ 	.byte	0x04, 0x17
        /*003a*/ 	.short	(.L_45 - .L_44)
.L_44:
        /*003c*/ 	.word	0x00000000
        /*0040*/ 	.short	0x0003
        /*0042*/ 	.short	0x0018
        /*0044*/ 	.byte	0x00, 0xf0, 0x11, 0x00


	//----- nvinfo : EIATTR_KPARAM_INFO
	.align		4
.L_45:
        /*0048*/ 	.byte	0x04, 0x17
        /*004a*/ 	.short	(.L_47 - .L_46)
.L_46:
        /*004c*/ 	.word	0x00000000
        /*0050*/ 	.short	0x0002
        /*0052*/ 	.short	0x0010
        /*0054*/ 	.byte	0x00, 0xf5, 0x21, 0x00


	//----- nvinfo : EIATTR_KPARAM_INFO
	.align		4
.L_47:
        /*0058*/ 	.byte	0x04, 0x17
        /*005a*/ 	.short	(.L_49 - .L_48)
.L_48:
        /*005c*/ 	.word	0x00000000
        /*0060*/ 	.short	0x0001
        /*0062*/ 	.short	0x0008
        /*0064*/ 	.byte	0x00, 0xf5, 0x21, 0x00


	//----- nvinfo : EIATTR_KPARAM_INFO
	.align		4
.L_49:
        /*0068*/ 	.byte	0x04, 0x17
        /*006a*/ 	.short	(.L_51 - .L_50)
.L_50:
        /*006c*/ 	.word	0x00000000
        /*0070*/ 	.short	0x0000
        /*0072*/ 	.short	0x0000
        /*0074*/ 	.byte	0x00, 0xf5, 0x21, 0x00


	//----- nvinfo : EIATTR_SPARSE_MMA_MASK
	.align		4
.L_51:
        /*0078*/ 	.byte	0x03, 0x50
        /*007a*/ 	.short	0x0000


	//----- nvinfo : EIATTR_MAXREG_COUNT
	.align		4
        /*007c*/ 	.byte	0x03, 0x1b
        /*007e*/ 	.short	0x00ff


	//----- nvinfo : EIATTR_MERCURY_ISA_VERSION
	.align		4
        /*0080*/ 	.byte	0x03, 0x5f
        /*0082*/ 	.short	0x0101


	//----- nvinfo : EIATTR_VRC_CTA_INIT_COUNT
	.align		4
        /*0084*/ 	.byte	0x02, 0x4a
	.zero		1
	.zero		1


	//----- nvinfo : EIATTR_EXIT_INSTR_OFFSETS
	.align		4
        /*0088*/ 	.byte	0x04, 0x1c
        /*008a*/ 	.short	(.L_53 - .L_52)


	//   ....[0]....
.L_52:
        /*008c*/ 	.word	0x000000d0


	//   ....[1]....
        /*0090*/ 	.word	0x00000c00


	//----- nvinfo : EIATTR_CRS_STACK_SIZE
	.align		4
.L_53:
        /*0094*/ 	.byte	0x04, 0x1e
        /*0096*/ 	.short	(.L_55 - .L_54)
.L_54:
        /*0098*/ 	.word	0x00000000


	//----- nvinfo : EIATTR_CBANK_PARAM_SIZE
	.align		4
.L_55:
        /*009c*/ 	.byte	0x03, 0x19
        /*009e*/ 	.short	0x0028


	//----- nvinfo : EIATTR_PARAM_CBANK
	.align		4
        /*00a0*/ 	.byte	0x04, 0x0a
        /*00a2*/ 	.short	(.L_57 - .L_56)
	.align		4
.L_56:
        /*00a4*/ 	.word	index@(.nv.constant0._Z27findNearestPoint3DIdxKernelPfS_Piiiii)
        /*00a8*/ 	.short	0x0380
        /*00aa*/ 	.short	0x0028


	//----- nvinfo : EIATTR_SW_WAR
	.align		4
.L_57:
        /*00ac*/ 	.byte	0x04, 0x36
        /*00ae*/ 	.short	(.L_59 - .L_58)
.L_58:
        /*00b0*/ 	.word	0x00000008
.L_59:


//--------------------- .nv.callgraph             --------------------------
	.section	.nv.callgraph,"",@"SHT_CUDA_CALLGRAPH"
	.align	4
	.sectionentsize	8
	.align		4
        /*0000*/ 	.word	0x00000000
	.align		4
        /*0004*/ 	.word	0xffffffff
	.align		4
        /*0008*/ 	.word	0x00000000
	.align		4
        /*000c*/ 	.word	0xfffffffe
	.align		4
        /*0010*/ 	.word	0x00000000
	.align		4
        /*0014*/ 	.word	0xfffffffd
	.align		4
        /*0018*/ 	.word	0x00000000
	.align		4
        /*001c*/ 	.word	0xfffffffc


//--------------------- .text._Z27findNearestPoint2DIdxKernelPfS_Piiiii --------------------------
	.section	.text._Z27findNearestPoint2DIdxKernelPfS_Piiiii,"ax",@progbits
	.align	128
        .global         _Z27findNearestPoint2DIdxKernelPfS_Piiiii
        .type           _Z27findNearestPoint2DIdxKernelPfS_Piiiii,@function
        .size           _Z27findNearestPoint2DIdxKernelPfS_Piiiii,(.L_x_13 - _Z27findNearestPoint2DIdxKernelPfS_Piiiii)
        .other          _Z27findNearestPoint2DIdxKernelPfS_Piiiii,@"STO_CUDA_ENTRY STV_DEFAULT"
_Z27findNearestPoint2DIdxKernelPfS_Piiiii:
.text._Z27findNearestPoint2DIdxKernelPfS_Piiiii:
[----:B------:R-:W-:Y:S01]  /*0000*/  LDC R1, c[0x0][0x37c] ;  /* 0x0000df00ff017b82 */ /* 0x000fe20000000800 */
[----:B------:R-:W0:Y:S07]  /*0010*/  S2R R16, SR_TID.Y ;  /* 0x0000000000107919 */ /* 0x000e2e0000002200 */
[----:B------:R-:W1:Y:S01]  /*0020*/  LDC R3, c[0x0][0x360] ;  /* 0x0000d800ff037b82 */ /* 0x000e620000000800 */
[----:B------:R-:W2:Y:S01]  /*0030*/  LDCU UR6, c[0x0][0x3a0] ;  /* 0x00007400ff0677ac */ /* 0x000ea20008000800 */
[----:B------:R-:W1:Y:S01]  /*0040*/  S2R R0, SR_TID.X ;  /* 0x0000000000007919 */ /* 0x000e620000002100 */
[----:B------:R-:W3:Y:S05]  /*0050*/  LDCU UR7, c[0x0][0x398] ;  /* 0x00007300ff0777ac */ /* 0x000eea0008000800 */
[----:B------:R-:W0:Y:S08]  /*0060*/  S2UR UR5, SR_CTAID.Y ;  /* 0x00000000000579c3 */ /* 0x000e300000002600 */
[----:B------:R-:W0:Y:S08]  /*0070*/  LDC R5, c[0x0][0x364] ;  /* 0x0000d900ff057b82 */ /* 0x000e300000000800 */
[----:B------:R-:W1:Y:S01]  /*0080*/  S2UR UR4, SR_CTAID.X ;  /* 0x00000000000479c3 */ /* 0x000e620000002500 */
[----:B0-----:R-:W-:-:S05]  /*0090*/  IMAD R16, R5, UR5, R16 ;  /* 0x0000000505107c24 */ /* 0x001fca000f8e0210 */
[----:B--2---:R-:W-:Y:S01]  /*00a0*/  ISETP.GE.AND P0, PT, R16, UR6, PT ;  /* 0x0000000610007c0c */ /* 0x004fe2000bf06270 */
[----:B-1----:R-:W-:-:S05]  /*00b0*/  IMAD R0, R3, UR4, R0 ;  /* 0x0000000403007c24 */ /* 0x002fca000f8e0200 */
[----:B---3--:R-:W-:-:S13]  /*00c0*/  ISETP.GE.OR P0, PT, R0, UR7, P0 ;  /* 0x0000000700007c0c */ /* 0x008fda0008706670 */
[----:B------:R-:W-:Y:S05]  /*00d0*/  @P0 EXIT ;  /* 0x000000000000094d */ /* 0x000fea0003800000 */
[----:B------:R-:W0:Y:S01]  /*00e0*/  LDCU UR4, c[0x0][0x39c] ;  /* 0x00007380ff0477ac */ /* 0x000e220008000800 */
[----:B------:R-:W1:Y:S01]  /*00f0*/  LDC.64 R2, c[0x0][0x388] ;  /* 0x0000e200ff027b82 */ /* 0x000e620000000a00 */
[----:B------:R-:W-:Y:S02]  /*0100*/  IMAD R15, R0, UR6, RZ ;  /* 0x00000006000f7c24 */ /* 0x000fe4000f8e02ff */
[----:B------:R-:W-:Y:S01]  /*0110*/  HFMA2 R14, -RZ, RZ, 0, 0 ;  /* 0x00000000ff0e7431 */ /* 0x000fe200000001ff */
[----:B------:R-:W2:Y:S01]  /*0120*/  LDCU.64 UR6, c[0x0][0x358] ;  /* 0x00006b00ff0677ac */ /* 0x000ea20008000a00 */
[----:B------:R-:W-:-:S04]  /*0130*/  IMAD.IADD R5, R16, 0x1, R15 ;  /* 0x0000000110057824 */ /* 0x000fc800078e020f */
[----:B------:R-:W-:Y:S01]  /*0140*/  IMAD.SHL.U32 R5, R5, 0x2, RZ ;  /* 0x0000000205057824 */ /* 0x000fe200078e00ff */
[----:B0-----:R-:W-:-:S03]  /*0150*/  UISETP.GE.AND UP0, UPT, UR4, 0x1, UPT ;  /* 0x000000010400788c */ /* 0x001fc6000bf06270 */
[----:B-1----:R-:W-:-:S06]  /*0160*/  IMAD.WIDE R2, R5, 0x4, R2 ;  /* 0x0000000405027825 */ /* 0x002fcc00078e0202 */
[----:B--2---:R-:W-:Y:S05]  /*0170*/  BRA.U !UP0, `(.L_x_0) ;  /* 0x0000000d08b87547 */ /* 0x004fea000b800000 */
[----:B------:R0:W5:Y:S04]  /*0180*/  LDG.E R13, desc[UR6][R2.64] ;  /* 0x00000006020d7981 */ /* 0x000168000c1e1900 */
[----:B------:R0:W5:Y:S01]  /*0190*/  LDG.E R12, desc[UR6][R2.64+0x4] ;  /* 0x00000406020c7981 */ /* 0x000162000c1e1900 */
[----:B------:R-:W-:Y:S02]  /*01a0*/  UISETP.GE.U32.AND UP0, UPT, UR4, 0x8, UPT ;  /* 0x000000080400788c */ /* 0x000fe4000bf06070 */
[----:B------:R-:W-:Y:S01]  /*01b0*/  IMAD R0, R0, UR4, RZ ;  /* 0x0000000400007c24 */ /* 0x000fe2000f8e02ff */
[----:B------:R-:W-:Y:S01]  /*01c0*/  ULOP3.LUT UR5, UR4, 0x7, URZ, 0xc0, !UPT ;  /* 0x0000000704057892 */ /* 0x000fe2000f8ec0ff */
[----:B------:R-:W-:Y:S01]  /*01d0*/  IMAD.MOV.U32 R10, RZ, RZ, 0x7f7fffff ;  /* 0x7f7fffffff0a7424 */ /* 0x000fe200078e00ff */
[----:B------:R-:W-:Y:S01]  /*01e0*/  MOV R14, RZ ;  /* 0x000000ff000e7202 */ /* 0x000fe20000000f00 */
[----:B------:R-:W-:Y:S01]  /*01f0*/  IMAD.MOV.U32 R11, RZ, RZ, RZ ;  /* 0x000000ffff0b7224 */ /* 0x000fe200078e00ff */
[----:B------:R-:W-:Y:S01]  /*0200*/  UISETP.NE.AND UP1, UPT, UR5, URZ, UPT ;  /* 0x000000ff0500728c */ /* 0x000fe2000bf25270 */
[----:B------:R-:W-:Y:S01]  /*0210*/  IMAD.SHL.U32 R0, R0, 0x2, RZ ;  /* 0x0000000200007824 */ /* 0x000fe200078e00ff */
[----:B0-----:R-:W-:Y:S09]  /*0220*/  BRA.U !UP0, `(.L_x_1) ;  /* 0x0000000508ac7547 */ /* 0x001ff2000b800000 */
[----:B------:R-:W0:Y:S01]  /*0230*/  LDC.64 R2, c[0x0][0x380] ;  /* 0x0000e000ff027b82 */ /* 0x000e220000000a00 */
[----:B------:R-:W-:Y:S01]  /*0240*/  ULOP3.LUT UR4, UR4, 0x7ffffff8, URZ, 0xc0, !UPT ;  /* 0x7ffffff804047892 */ /* 0x000fe2000f8ec0ff */
[----:B------:R-:W-:Y:S01]  /*0250*/  IMAD.MOV.U32 R10, RZ, RZ, 0x7f7fffff ;  /* 0x7f7fffffff0a7424 */ /* 0x000fe200078e00ff */
[----:B------:R-:W-:Y:S01]  /*0260*/  MOV R9, RZ ;  /* 0x000000ff00097202 */ /* 0x000fe20000000f00 */
[----:B------:R-:W-:Y:S01]  /*0270*/  IMAD.MOV.U32 R14, RZ, RZ, RZ ;  /* 0x000000ffff0e7224 */ /* 0x000fe200078e00ff */
[----:B------:R-:W1:Y:S02]  /*0280*/  LDCU UR8, c[0x0][0x3a4] ;  /* 0x00007480ff0877ac */ /* 0x000e640008000800 */
[----:B------:R-:W-:-:S07]  /*0290*/  IMAD.U32 R11, RZ, RZ, UR4 ;  /* 0x00000004ff0b7e24 */ /* 0x000fce000f8e00ff */
.L_x_2:
[CC--:B------:R-:W-:Y:S01]  /*02a0*/  ISETP.NE.AND P3, PT, R9.reuse, R16.reuse, PT ;  /* 0x000000100900720c */ /* 0x0c0fe20003f65270 */
[C---:B------:R-:W-:Y:S01]  /*02b0*/  IMAD R5, R9.reuse, 0x2, R0 ;  /* 0x0000000209057824 */ /* 0x040fe200078e0200 */
[----:B------:R-:W-:Y:S02]  /*02c0*/  IADD3 R21, PT, PT, R9, 0x1, RZ ;  /* 0x0000000109157810 */ /* 0x000fe40007ffe0ff */
[----:B-1----:R-:W-:Y:S01]  /*02d0*/  ISETP.NE.AND P3, PT, RZ, UR8, !P3 ;  /* 0x00000008ff007c0c */ /* 0x002fe2000df65270 */
[----:B0-----:R-:W-:Y:S01]  /*02e0*/  IMAD.WIDE R4, R5, 0x4, R2 ;  /* 0x0000000405047825 */ /* 0x001fe200078e0202 */
[----:B------:R-:W-:-:S04]  /*02f0*/  ISETP.NE.AND P4, PT, R21, R16, PT ;  /* 0x000000101500720c */ /* 0x000fc80003f85270 */
[----:B------:R-:W-:Y:S01]  /*0300*/  ISETP.NE.AND P4, PT, RZ, UR8, !P4 ;  /* 0x00000008ff007c0c */ /* 0x000fe2000e785270 */
[----:B------:R-:W-:-:S06]  /*0310*/  VIADD R29, R9, 0x2 ;  /* 0x00000002091d7836 */ /* 0x000fcc0000000000 */
[----:B------:R-:W2:Y:S01]  /*0320*/  @!P3 LDG.E R7, desc[UR6][R4.64+0x4] ;  /* 0x000004060407b981 */ /* 0x000ea2000c1e1900 */
[----:B------:R-:W-:-:S03]  /*0330*/  ISETP.NE.AND P2, PT, R29, R16, PT ;  /* 0x000000101d00720c */ /* 0x000fc60003f45270 */
[----:B------:R-:W3:Y:S01]  /*0340*/  @!P3 LDG.E R22, desc[UR6][R4.64] ;  /* 0x000000060416b981 */ /* 0x000ee2000c1e1900 */
[----:B------:R-:W-:-:S03]  /*0350*/  ISETP.NE.AND P2, PT, RZ, UR8, !P2 ;  /* 0x00000008ff007c0c */ /* 0x000fc6000d745270 */
[----:B------:R-:W4:Y:S04]  /*0360*/  @!P4 LDG.E R25, desc[UR6][R4.64+0xc] ;  /* 0x00000c060419c981 */ /* 0x000f28000c1e1900 */
[----:B------:R-:W4:Y:S01]  /*0370*/  @!P4 LDG.E R20, desc[UR6][R4.64+0x8] ;  /* 0x000008060414c981 */ /* 0x000f22000c1e1900 */
[----:B------:R-:W-:-:S05]  /*0380*/  IADD3 R17, PT, PT, R9, 0x3, RZ ;  /* 0x0000000309117810 */ /* 0x000fca0007ffe0ff */
[----:B------:R-:W4:Y:S01]  /*0390*/  @!P2 LDG.E R23, desc[UR6][R4.64+0x14] ;  /* 0x000014060417a981 */ /* 0x000f22000c1e1900 */
[----:B------:R-:W-:-:S03]  /*03a0*/  ISETP.NE.AND P1, PT, R17, R16, PT ;  /* 0x000000101100720c */ /* 0x000fc60003f25270 */
[----:B------:R-:W4:Y:S01]  /*03b0*/  @!P2 LDG.E R6, desc[UR6][R4.64+0x10] ;  /* 0x000010060406a981 */ /* 0x000f22000c1e1900 */
[----:B------:R-:W-:-:S13]  /*03c0*/  ISETP.NE.AND P1, PT, RZ, UR8, !P1 ;  /* 0x00000008ff007c0c */ /* 0x000fda000cf25270 */
[----:B------:R-:W4:Y:S04]  /*03d0*/  @!P1 LDG.E R18, desc[UR6][R4.64+0x1c] ;  /* 0x00001c0604129981 */ /* 0x000f28000c1e1900 */
[----:B------:R-:W4:Y:S01]  /*03e0*/  @!P1 LDG.E R8, desc[UR6][R4.64+0x18] ;  /* 0x0000180604089981 */ /* 0x000f22000c1e1900 */
[----:B--2--5:R-:W-:Y:S01]  /*03f0*/  @!P3 FADD R7, -R12, R7 ;  /* 0x000000070c07b221 */ /* 0x024fe20000000100 */
[----:B---3--:R-:W-:-:S03]  /*0400*/  @!P3 FADD R22, -R13, R22 ;  /* 0x000000160d16b221 */ /* 0x008fc60000000100 */
[----:B------:R-:W-:Y:S01]  /*0410*/  @!P3 FMUL R7, R7, R7 ;  /* 0x000000070707b220 */ /* 0x000fe20000400000 */
[----:B----4-:R-:W-:-:S03]  /*0420*/  @!P4 FADD R25, -R12, R25 ;  /* 0x000000190c19c221 */ /* 0x010fc60000000100 */
[----:B------:R-:W-:Y:S01]  /*0430*/  @!P3 FFMA R19, R22, R22, R7 ;  /* 0x000000161613b223 */ /* 0x000fe20000000007 */
[----:B------:R-:W-:Y:S02]  /*0440*/  VIADD R7, R9, 0x4 ;  /* 0x0000000409077836 */ /* 0x000fe40000000000 */
[----:B------:R-:W-:Y:S01]  /*0450*/  @!P4 FADD R20, -R13, R20 ;  /* 0x000000140d14c221 */ /* 0x000fe20000000100 */
[----:B------:R-:W-:Y:S01]  /*0460*/  @!P4 FMUL R25, R25, R25 ;  /* 0x000000191919c220 */ /* 0x000fe20000400000 */
[----:B------:R-:W-:Y:S02]  /*0470*/  @!P3 FSETP.GEU.AND P6, PT, R19, R10, PT ;  /* 0x0000000a1300b20b */ /* 0x000fe40003fce000 */
[----:B------:R-:W-:Y:S01]  /*0480*/  ISETP.NE.AND P0, PT, R7, R16, PT ;  /* 0x000000100700720c */ /* 0x000fe20003f05270 */
[----:B------:R-:W-:Y:S01]  /*0490*/  @!P4 FFMA R25, R20, R20, R25 ;  /* 0x000000141419c223 */ /* 0x000fe20000000019 */
[----:B------:R-:W-:Y:S01]  /*04a0*/  @!P3 FSEL R10, R19, R10, !P6 ;  /* 0x0000000a130ab208 */ /* 0x000fe20007000000 */
[----:B------:R-:W-:Y:S01]  /*04b0*/  VIADD R19, R9, 0x5 ;  /* 0x0000000509137836 */ /* 0x000fe20000000000 */
[----:B------:R-:W-:Y:S01]  /*04c0*/  ISETP.NE.AND P0, PT, RZ, UR8, !P0 ;  /* 0x00000008ff007c0c */ /* 0x000fe2000c705270 */
[----:B------:R-:W-:Y:S01]  /*04d0*/  @!P2 FADD R23, -R12, R23 ;  /* 0x000000170c17a221 */ /* 0x000fe20000000100 */
[----:B------:R-:W-:Y:S01]  /*04e0*/  @!P4 FSETP.GEU.AND P5, PT, R25, R10, PT ;  /* 0x0000000a1900c20b */ /* 0x000fe20003fae000 */
[----:B------:R-:W-:Y:S01]  /*04f0*/  @!P2 FADD R6, -R13, R6 ;  /* 0x000000060d06a221 */ /* 0x000fe20000000100 */
[----:B------:R-:W-:-:S02]  /*0500*/  @!P3 SEL R14, R9, R14, !P6 ;  /* 0x0000000e090eb207 */ /* 0x000fc40007000000 */
[----:B------:R-:W-:Y:S02]  /*0510*/  ISETP.NE.AND P3, PT, R19, R16, PT ;  /* 0x000000101300720c */ /* 0x000fe40003f65270 */
[----:B------:R-:W-:Y:S01]  /*0520*/  @!P4 FSEL R10, R25, R10, !P5 ;  /* 0x0000000a190ac208 */ /* 0x000fe20006800000 */
[----:B------:R-:W-:Y:S01]  /*0530*/  @!P2 FMUL R25, R23, R23 ;  /* 0x000000171719a220 */ /* 0x000fe20000400000 */
[----:B------:R-:W-:Y:S02]  /*0540*/  ISETP.NE.AND P3, PT, RZ, UR8, !P3 ;  /* 0x00000008ff007c0c */ /* 0x000fe4000df65270 */
[----:B------:R-:W-:Y:S01]  /*0550*/  IADD3 R23, PT, PT, R9, 0x6, RZ ;  /* 0x0000000609177810 */ /* 0x000fe20007ffe0ff */
[----:B------:R-:W-:Y:S01]  /*0560*/  @!P2 FFMA R25, R6, R6, R25 ;  /* 0x000000060619a223 */ /* 0x000fe20000000019 */
[----:B------:R-:W-:Y:S01]  /*0570*/  @!P4 SEL R14, R21, R14, !P5 ;  /* 0x0000000e150ec207 */ /* 0x000fe20006800000 */
[----:B------:R-:W2:Y:S01]  /*0580*/  @!P0 LDG.E R27, desc[UR6][R4.64+0x24] ;  /* 0x00002406041b8981 */ /* 0x000ea2000c1e1900 */
[----:B------:R-:W-:Y:S01]  /*0590*/  ISETP.NE.AND P4, PT, R23, R16, PT ;  /* 0x000000101700720c */ /* 0x000fe20003f85270 */
[----:B------:R-:W-:Y:S01]  /*05a0*/  VIADD R21, R9, 0x7 ;  /* 0x0000000709157836 */ /* 0x000fe20000000000 */
[----:B------:R-:W-:Y:S01]  /*05b0*/  @!P2 FSETP.GEU.AND P6, PT, R25, R10, PT ;  /* 0x0000000a1900a20b */ /* 0x000fe20003fce000 */
[----:B------:R-:W3:Y:S01]  /*05c0*/  @!P0 LDG.E R6, desc[UR6][R4.64+0x20] ;  /* 0x0000200604068981 */ /* 0x000ee2000c1e1900 */
[----:B------:R-:W-:-:S02]  /*05d0*/  ISETP.NE.AND P4, PT, RZ, UR8, !P4 ;  /* 0x00000008ff007c0c */ /* 0x000fc4000e785270 */
[----:B------:R-:W-:Y:S02]  /*05e0*/  ISETP.NE.AND P5, PT, R21, R16, PT ;  /* 0x000000101500720c */ /* 0x000fe40003fa5270 */
[----:B------:R-:W-:Y:S02]  /*05f0*/  @!P2 FSEL R10, R25, R10, !P6 ;  /* 0x0000000a190aa208 */ /* 0x000fe40007000000 */
[----:B------:R-:W4:Y:S01]  /*0600*/  @!P3 LDG.E R25, desc[UR6][R4.64+0x2c] ;  /* 0x00002c060419b981 */ /* 0x000f22000c1e1900 */
[----:B------:R-:W-:Y:S01]  /*0610*/  @!P1 FADD R20, -R12, R18 ;  /* 0x000000120c149221 */ /* 0x000fe20000000100 */
[----:B------:R-:W-:Y:S02]  /*0620*/  ISETP.NE.AND P5, PT, RZ, UR8, !P5 ;  /* 0x00000008ff007c0c */ /* 0x000fe4000efa5270 */
[----:B------:R-:W4:Y:S01]  /*0630*/  @!P3 LDG.E R18, desc[UR6][R4.64+0x28] ;  /* 0x000028060412b981 */ /* 0x000f22000c1e1900 */
[----:B------:R-:W-:Y:S01]  /*0640*/  @!P1 FADD R8, -R13, R8 ;  /* 0x000000080d089221 */ /* 0x000fe20000000100 */
[----:B------:R-:W-:Y:S01]  /*0650*/  @!P1 FMUL R22, R20, R20 ;  /* 0x0000001414169220 */ /* 0x000fe20000400000 */
[----:B------:R-:W-:Y:S01]  /*0660*/  @!P2 SEL R14, R29, R14, !P6 ;  /* 0x0000000e1d0ea207 */ /* 0x000fe20007000000 */
[----:B------:R-:W4:Y:S02]  /*0670*/  @!P4 LDG.E R20, desc[UR6][R4.64+0x34] ;  /* 0x000034060414c981 */ /* 0x000f24000c1e1900 */
[----:B------:R-:W-:-:S02]  /*0680*/  @!P1 FFMA R22, R8, R8, R22 ;  /* 0x0000000808169223 */ /* 0x000fc40000000016 */
[----:B------:R-:W4:Y:S04]  /*0690*/  @!P4 LDG.E R8, desc[UR6][R4.64+0x30] ;  /* 0x000030060408c981 */ /* 0x000f28000c1e1900 */
[----:B------:R-:W4:Y:S04]  /*06a0*/  @!P5 LDG.E R29, desc[UR6][R4.64+0x3c] ;  /* 0x00003c06041dd981 */ /* 0x000f28000c1e1900 */
[----:B------:R0:W4:Y:S01]  /*06b0*/  @!P5 LDG.E R24, desc[UR6][R4.64+0x38] ;  /* 0x000038060418d981 */ /* 0x000122000c1e1900 */
[----:B------:R-:W-:-:S04]  /*06c0*/  @!P1 FSETP.GEU.AND P6, PT, R22, R10, PT ;  /* 0x0000000a1600920b */ /* 0x000fc80003fce000 */
[----:B------:R-:W-:Y:S02]  /*06d0*/  @!P1 FSEL R10, R22, R10, !P6 ;  /* 0x0000000a160a9208 */ /* 0x000fe40007000000 */
[----:B------:R-:W-:Y:S02]  /*06e0*/  @!P1 SEL R14, R17, R14, !P6 ;  /* 0x0000000e110e9207 */ /* 0x000fe40007000000 */
[----:B------:R-:W-:Y:S01]  /*06f0*/  IADD3 R9, PT, PT, R9, 0x8, RZ ;  /* 0x0000000809097810 */ /* 0x000fe20007ffe0ff */
[----:B--2---:R-:W-:Y:S01]  /*0700*/  @!P0 FADD R27, -R12, R27 ;  /* 0x0000001b0c1b8221 */ /* 0x004fe20000000100 */
[----:B---3--:R-:W-:-:S03]  /*0710*/  @!P0 FADD R6, -R13, R6 ;  /* 0x000000060d068221 */ /* 0x008fc60000000100 */
[----:B------:R-:W-:-:S04]  /*0720*/  @!P0 FMUL R27, R27, R27 ;  /* 0x0000001b1b1b8220 */ /* 0x000fc80000400000 */
[----:B------:R-:W-:Y:S01]  /*0730*/  @!P0 FFMA R27, R6, R6, R27 ;  /* 0x00000006061b8223 */ /* 0x000fe2000000001b */
[----:B----4-:R-:W-:-:S04]  /*0740*/  @!P3 FADD R25, -R12, R25 ;  /* 0x000000190c19b221 */ /* 0x010fc80000000100 */
[-C--:B------:R-:W-:Y:S01]  /*0750*/  @!P0 FSETP.GEU.AND P2, PT, R27, R10.reuse, PT ;  /* 0x0000000a1b00820b */ /* 0x080fe20003f4e000 */
[----:B------:R-:W-:Y:S01]  /*0760*/  @!P3 FADD R18, -R13, R18 ;  /* 0x000000120d12b221 */ /* 0x000fe20000000100 */
[----:B------:R-:W-:Y:S02]  /*0770*/  @!P3 FMUL R25, R25, R25 ;  /* 0x000000191919b220 */ /* 0x000fe40000400000 */
[----:B------:R-:W-:Y:S01]  /*0780*/  @!P0 FSEL R10, R27, R10, !P2 ;  /* 0x0000000a1b0a8208 */ /* 0x000fe20005000000 */
[----:B------:R-:W-:Y:S01]  /*0790*/  @!P4 FADD R20, -R12, R20 ;  /* 0x000000140c14c221 */ /* 0x000fe20000000100 */
[----:B------:R-:W-:Y:S01]  /*07a0*/  @!P3 FFMA R25, R18, R18, R25 ;  /* 0x000000121219b223 */ /* 0x000fe20000000019 */
[----:B------:R-:W-:Y:S02]  /*07b0*/  @!P4 FADD R8, -R13, R8 ;  /* 0x000000080d08c221 */ /* 0x000fe40000000100 */
[----:B0-----:R-:W-:Y:S02]  /*07c0*/  @!P4 FMUL R5, R20, R20 ;  /* 0x000000141405c220 */ /* 0x001fe40000400000 */
[----:B------:R-:W-:Y:S01]  /*07d0*/  @!P3 FSETP.GEU.AND P6, PT, R25, R10, PT ;  /* 0x0000000a1900b20b */ /* 0x000fe20003fce000 */
[----:B------:R-:W-:Y:S01]  /*07e0*/  @!P5 FADD R29, -R12, R29 ;  /* 0x0000001d0c1dd221 */ /* 0x000fe20000000100 */
[----:B------:R-:W-:-:S02]  /*07f0*/  @!P4 FFMA R5, R8, R8, R5 ;  /* 0x000000080805c223 */ /* 0x000fc40000000005 */
[----:B------:R-:W-:Y:S02]  /*0800*/  @!P3 FSEL R10, R25, R10, !P6 ;  /* 0x0000000a190ab208 */ /* 0x000fe40007000000 */
[----:B------:R-:W-:Y:S02]  /*0810*/  @!P0 SEL R14, R7, R14, !P2 ;  /* 0x0000000e070e8207 */ /* 0x000fe40005000000 */
[----:B------:R-:W-:Y:S01]  /*0820*/  ISETP.NE.AND P2, PT, R9, R11, PT ;  /* 0x0000000b0900720c */ /* 0x000fe20003f45270 */
[----:B------:R-:W-:Y:S01]  /*0830*/  @!P5 FADD R24, -R13, R24 ;  /* 0x000000180d18d221 */ /* 0x000fe20000000100 */
[----:B------:R-:W-:Y:S01]  /*0840*/  @!P5 FMUL R29, R29, R29 ;  /* 0x0000001d1d1dd220 */ /* 0x000fe20000400000 */
[----:B------:R-:W-:Y:S02]  /*0850*/  @!P4 FSETP.GEU.AND P1, PT, R5, R10, PT ;  /* 0x0000000a0500c20b */ /* 0x000fe40003f2e000 */
[----:B------:R-:W-:Y:S01]  /*0860*/  @!P3 SEL R14, R19, R14, !P6 ;  /* 0x0000000e130eb207 */ /* 0x000fe20007000000 */
[----:B------:R-:W-:Y:S01]  /*0870*/  @!P5 FFMA R29, R24, R24, R29 ;  /* 0x00000018181dd223 */ /* 0x000fe2000000001d */
[----:B------:R-:W-:-:S02]  /*0880*/  @!P4 FSEL R10, R5, R10, !P1 ;  /* 0x0000000a050ac208 */ /* 0x000fc40004800000 */
[----:B------:R-:W-:Y:S02]  /*0890*/  @!P4 SEL R14, R23, R14, !P1 ;  /* 0x0000000e170ec207 */ /* 0x000fe40004800000 */
[----:B------:R-:W-:-:S04]  /*08a0*/  @!P5 FSETP.GEU.AND P0, PT, R29, R10, PT ;  /* 0x0000000a1d00d20b */ /* 0x000fc80003f0e000 */
[----:B------:R-:W-:Y:S02]  /*08b0*/  @!P5 FSEL R10, R29, R10, !P0 ;  /* 0x0000000a1d0ad208 */ /* 0x000fe40004000000 */
[----:B------:R-:W-:Y:S01]  /*08c0*/  @!P5 SEL R14, R21, R14, !P0 ;  /* 0x0000000e150ed207 */ /* 0x000fe20004000000 */
[----:B------:R-:W-:Y:S06]  /*08d0*/  @P2 BRA `(.L_x_2) ;  /* 0xfffffff800702947 */ /* 0x000fec000383ffff */
.L_x_1:
[----:B------:R-:W-:Y:S05]  /*08e0*/  BRA.U !UP1, `(.L_x_0) ;  /* 0x0000000509dc7547 */ /* 0x000fea000b800000 */
[----:B------:R-:W0:Y:S01]  /*08f0*/  LDC R17, c[0x0][0x39c] ;  /* 0x0000e700ff117b82 */ /* 0x000e220000000800 */
[----:B------:R-:W-:Y:S01]  /*0900*/  UISETP.GE.U32.AND UP0, UPT, UR5, 0x4, UPT ;  /* 0x000000040500788c */ /* 0x000fe2000bf06070 */
[----:B0-----:R-:W-:-:S04]  /*0910*/  LOP3.LUT R18, R17, 0x3, RZ, 0xc0, !PT ;  /* 0x0000000311127812 */ /* 0x001fc800078ec0ff */
[----:B------:R-:W-:-:S04]  /*0920*/  ISETP.NE.AND P4, PT, R18, RZ, PT ;  /* 0x000000ff1200720c */ /* 0x000fc80003f85270 */
[----:B------:R-:W-:Y:S09]  /*0930*/  BRA.U !UP0, `(.L_x_3) ;  /* 0x0000000108f47547 */ /* 0x000ff2000b800000 */
[----:B------:R-:W0:Y:S01]  /*0940*/  LDCU UR4, c[0x0][0x3a4] ;  /* 0x00007480ff0477ac */ /* 0x000e220008000800 */
[C---:B------:R-:W-:Y:S01]  /*0950*/  ISETP.NE.AND P0, PT, R11.reuse, R16, PT ;  /* 0x000000100b00720c */ /* 0x040fe20003f05270 */
[C---:B------:R-:W-:Y:S01]  /*0960*/  VIADD R23, R11.reuse, 0x1 ;  /* 0x000000010b177836 */ /* 0x040fe20000000000 */
[C---:B------:R-:W-:Y:S01]  /*0970*/  IADD3 R21, PT, PT, R11.reuse, 0x2, RZ ;  /* 0x000000020b157810 */ /* 0x040fe20007ffe0ff */
[----:B------:R-:W-:-:S03]  /*0980*/  VIADD R19, R11, 0x3 ;  /* 0x000000030b137836 */ /* 0x000fc60000000000 */
[-C--:B------:R-:W-:Y:S02]  /*0990*/  ISETP.NE.AND P1, PT, R23, R16.reuse, PT ;  /* 0x000000101700720c */ /* 0x080fe40003f25270 */
[-C--:B------:R-:W-:Y:S02]  /*09a0*/  ISETP.NE.AND P2, PT, R21, R16.reuse, PT ;  /* 0x000000101500720c */ /* 0x080fe40003f45270 */
[----:B------:R-:W-:Y:S02]  /*09b0*/  ISETP.NE.AND P3, PT, R19, R16, PT ;  /* 0x000000101300720c */ /* 0x000fe40003f65270 */
[----:B0-----:R-:W-:Y:S02]  /*09c0*/  ISETP.NE.AND P0, PT, RZ, UR4, !P0 ;  /* 0x00000004ff007c0c */ /* 0x001fe4000c705270 */
[----:B------:R-:W-:Y:S02]  /*09d0*/  ISETP.NE.AND P1, PT, RZ, UR4, !P1 ;  /* 0x00000004ff007c0c */ /* 0x000fe4000cf25270 */
[----:B------:R-:W-:-:S02]  /*09e0*/  ISETP.NE.AND P2, PT, RZ, UR4, !P2 ;  /* 0x00000004ff007c0c */ /* 0x000fc4000d745270 */
[----:B------:R-:W-:-:S07]  /*09f0*/  ISETP.NE.AND P3, PT, RZ, UR4, !P3 ;  /* 0x00000004ff007c0c */ /* 0x000fce000df65270 */
[----:B------:R-:W0:Y:S01]  /*0a00*/  @!P0 LDC.64 R8, c[0x0][0x380] ;  /* 0x0000e000ff088b82 */ /* 0x000e220000000a00 */
[----:B------:R-:W-:Y:S01]  /*0a10*/  @!P0 LEA R25, R11, R0, 0x1 ;  /* 0x000000000b198211 */ /* 0x000fe200078e08ff */
[----:B------:R-:W-:-:S06]  /*0a20*/  @!P1 IMAD R27, R23, 0x2, R0 ;  /* 0x00000002171b9824 */ /* 0x000fcc00078e0200 */
[----:B------:R-:W1:Y:S08]  /*0a30*/  @!P1 LDC.64 R6, c[0x0][0x380] ;  /* 0x0000e000ff069b82 */ /* 0x000e700000000a00 */
[----:B------:R-:W2:Y:S08]  /*0a40*/  @!P2 LDC.64 R4, c[0x0][0x380] ;  /* 0x0000e000ff04ab82 */ /* 0x000eb00000000a00 */
[----:B------:R-:W3:Y:S01]  /*0a50*/  @!P3 LDC.64 R2, c[0x0][0x380] ;  /* 0x0000e000ff02bb82 */ /* 0x000ee20000000a00 */
[----:B0-----:R-:W-:-:S05]  /*0a60*/  @!P0 IMAD.WIDE R8, R25, 0x4, R8 ;  /* 0x0000000419088825 */ /* 0x001fca00078e0208 */
[----:B------:R-:W4:Y:S01]  /*0a70*/  @!P0 LDG.E R25, desc[UR6][R8.64+0x4] ;  /* 0x0000040608198981 */ /* 0x000f22000c1e1900 */
[----:B-1----:R-:W-:-:S03]  /*0a80*/  @!P1 IMAD.WIDE R6, R27, 0x4, R6 ;  /* 0x000000041b069825 */ /* 0x002fc600078e0206 */
[----:B------:R-:W4:Y:S01]  /*0a90*/  @!P0 LDG.E R20, desc[UR6][R8.64] ;  /* 0x0000000608148981 */ /* 0x000f22000c1e1900 */
[----:B------:R-:W-:-:S03]  /*0aa0*/  @!P2 LEA R29, R21, R0, 0x1 ;  /* 0x00000000151da211 */ /* 0x000fc600078e08ff */
[----:B------:R-:W4:Y:S02]  /*0ab0*/  @!P1 LDG.E R27, desc[UR6][R6.64+0x4] ;  /* 0x00000406061b9981 */ /* 0x000f24000c1e1900 */
[----:B--2---:R-:W-:Y:S02]  /*0ac0*/  @!P2 IMAD.WIDE R4, R29, 0x4, R4 ;  /* 0x000000041d04a825 */ /* 0x004fe400078e0204 */
[----:B------:R-:W2:Y:S02]  /*0ad0*/  @!P1 LDG.E R22, desc[UR6][R6.64] ;  /* 0x0000000606169981 */ /* 0x000ea4000c1e1900 */
[----:B------:R-:W-:Y:S02]  /*0ae0*/  @!P3 IMAD R24, R19, 0x2, R0 ;  /* 0x000000021318b824 */ /* 0x000fe400078e0200 */
[----:B------:R-:W2:Y:S02]  /*0af0*/  @!P2 LDG.E R29, desc[UR6][R4.64+0x4] ;  /* 0x00000406041da981 */ /* 0x000ea4000c1e1900 */
[----:B---3--:R-:W-:-:S02]  /*0b00*/  @!P3 IMAD.WIDE R2, R24, 0x4, R2 ;  /* 0x000000041802b825 */ /* 0x008fc400078e0202 */
[----:B------:R-:W3:Y:S04]  /*0b10*/  @!P2 LDG.E R26, desc[UR6][R4.64] ;  /* 0x00000006041aa981 */ /* 0x000ee8000c1e1900 */
[----:B------:R-:W3:Y:S04]  /*0b20*/  @!P3 LDG.E R24, desc[UR6][R2.64+0x4] ;  /* 0x000004060218b981 */ /* 0x000ee8000c1e1900 */
[----:B------:R-:W3:Y:S01]  /*0b30*/  @!P3 LDG.E R28, desc[UR6][R2.64] ;  /* 0x00000006021cb981 */ /* 0x000ee2000c1e1900 */
[----:B----45:R-:W-:Y:S01]  /*0b40*/  @!P0 FADD R25, -R12, R25 ;  /* 0x000000190c198221 */ /* 0x030fe20000000100 */
[----:B------:R-:W-:-:S03]  /*0b50*/  @!P0 FADD R20, -R13, R20 ;  /* 0x000000140d148221 */ /* 0x000fc60000000100 */
[----:B------:R-:W-:Y:S01]  /*0b60*/  @!P0 FMUL R25, R25, R25 ;  /* 0x0000001919198220 */ /* 0x000fe20000400000 */
[----:B------:R-:W-:-:S03]  /*0b70*/  @!P1 FADD R27, -R12, R27 ;  /* 0x0000001b0c1b9221 */ /* 0x000fc60000000100 */
[----:B------:R-:W-:Y:S01]  /*0b80*/  @!P0 FFMA R25, R20, R20, R25 ;  /* 0x0000001414198223 */ /* 0x000fe20000000019 */
[----:B--2---:R-:W-:Y:S01]  /*0b90*/  @!P1 FADD R22, -R13, R22 ;  /* 0x000000160d169221 */ /* 0x004fe20000000100 */
[----:B------:R-:W-:-:S03]  /*0ba0*/  @!P1 FMUL R27, R27, R27 ;  /* 0x0000001b1b1b9220 */ /* 0x000fc60000400000 */
[C---:B------:R-:W-:Y:S01]  /*0bb0*/  @!P0 FSETP.GEU.AND P6, PT, R25.reuse, R10, PT ;  /* 0x0000000a1900820b */ /* 0x040fe20003fce000 */
[----:B------:R-:W-:Y:S01]  /*0bc0*/  @!P2 FADD R29, -R12, R29 ;  /* 0x0000001d0c1da221 */ /* 0x000fe20000000100 */
[----:B------:R-:W-:Y:S02]  /*0bd0*/  @!P1 FFMA R27, R22, R22, R27 ;  /* 0x00000016161b9223 */ /* 0x000fe4000000001b */
[----:B------:R-:W-:Y:S01]  /*0be0*/  @!P0 FSEL R10, R25, R10, !P6 ;  /* 0x0000000a190a8208 */ /* 0x000fe20007000000 */
[----:B---3--:R-:W-:Y:S01]  /*0bf0*/  @!P2 FADD R26, -R13, R26 ;  /* 0x0000001a0d1aa221 */ /* 0x008fe20000000100 */
[----:B------:R-:W-:Y:S02]  /*0c00*/  @!P2 FMUL R29, R29, R29 ;  /* 0x0000001d1d1da220 */ /* 0x000fe40000400000 */
[----:B------:R-:W-:Y:S01]  /*0c10*/  @!P1 FSETP.GEU.AND P5, PT, R27, R10, PT ;  /* 0x0000000a1b00920b */ /* 0x000fe20003fae000 */
[----:B------:R-:W-:Y:S01]  /*0c20*/  @!P3 FADD R24, -R12, R24 ;  /* 0x000000180c18b221 */ /* 0x000fe20000000100 */
[----:B------:R-:W-:-:S02]  /*0c30*/  @!P2 FFMA R29, R26, R26, R29 ;  /* 0x0000001a1a1da223 */ /* 0x000fc4000000001d */
[----:B------:R-:W-:Y:S01]  /*0c40*/  @!P1 FSEL R10, R27, R10, !P5 ;  /* 0x0000000a1b0a9208 */ /* 0x000fe20006800000 */
[----:B------:R-:W-:Y:S01]  /*0c50*/  @!P3 FADD R28, -R13, R28 ;  /* 0x0000001c0d1cb221 */ /* 0x000fe20000000100 */
[----:B------:R-:W-:Y:S01]  /*0c60*/  @!P3 FMUL R3, R24, R24 ;  /* 0x000000181803b220 */ /* 0x000fe20000400000 */
[----:B------:R-:W-:Y:S02]  /*0c70*/  @!P0 SEL R14, R11, R14, !P6 ;  /* 0x0000000e0b0e8207 */ /* 0x000fe40007000000 */
[----:B------:R-:W-:Y:S01]  /*0c80*/  @!P2 FSETP.GEU.AND P0, PT, R29, R10, PT ;  /* 0x0000000a1d00a20b */ /* 0x000fe20003f0e000 */
[----:B------:R-:W-:Y:S01]  /*0c90*/  @!P3 FFMA R3, R28, R28, R3 ;  /* 0x0000001c1c03b223 */ /* 0x000fe20000000003 */
[----:B------:R-:W-:Y:S02]  /*0ca0*/  @!P1 SEL R14, R23, R14, !P5 ;  /* 0x0000000e170e9207 */ /* 0x000fe40006800000 */
[----:B------:R-:W-:Y:S02]  /*0cb0*/  @!P2 FSEL R10, R29, R10, !P0 ;  /* 0x0000000a1d0aa208 */ /* 0x000fe40004000000 */
[----:B------:R-:W-:-:S02]  /*0cc0*/  @!P2 SEL R14, R21, R14, !P0 ;  /* 0x0000000e150ea207 */ /* 0x000fc40004000000 */
[-C--:B------:R-:W-:Y:S02]  /*0cd0*/  @!P3 FSETP.GEU.AND P1, PT, R3, R10.reuse, PT ;  /* 0x0000000a0300b20b */ /* 0x080fe40003f2e000 */
[----:B------:R-:W-:Y:S02]  /*0ce0*/  IADD3 R11, PT, PT, R11, 0x4, RZ ;  /* 0x000000040b0b7810 */ /* 0x000fe40007ffe0ff */
[----:B------:R-:W-:Y:S02]  /*0cf0*/  @!P3 FSEL R10, R3, R10, !P1 ;  /* 0x0000000a030ab208 */ /* 0x000fe40004800000 */
[----:B------:R-:W-:-:S07]  /*0d00*/  @!P3 SEL R14, R19, R14, !P1 ;  /* 0x0000000e130eb207 */ /* 0x000fce0004800000 */
.L_x_3:
[----:B------:R-:W-:Y:S05]  /*0d10*/  @!P4 BRA `(.L_x_0) ;  /* 0x0000000000d0c947 */ /* 0x000fea0003800000 */
[----:B------:R-:W-:Y:S01]  /*0d20*/  ISETP.NE.AND P0, PT, R18, 0x1, PT ;  /* 0x000000011200780c */ /* 0x000fe20003f05270 */
[----:B------:R-:W0:-:S12]  /*0d30*/  LDCU UR5, c[0x0][0x3a4] ;  /* 0x00007480ff0577ac */ /* 0x000e180008000800 */
[----:B------:R-:W-:Y:S05]  /*0d40*/  @!P0 BRA `(.L_x_4) ;  /* 0x00000000007c8947 */ /* 0x000fea0003800000 */
[----:B------:R-:W1:Y:S01]  /*0d50*/  LDCU UR4, c[0x0][0x3a4] ;  /* 0x00007480ff0477ac */ /* 0x000e620008000800 */
[C---:B------:R-:W-:Y:S01]  /*0d60*/  ISETP.NE.AND P0, PT, R11.reuse, R16, PT ;  /* 0x000000100b00720c */ /* 0x040fe20003f05270 */
[----:B------:R-:W-:-:S03]  /*0d70*/  VIADD R7, R11, 0x1 ;  /* 0x000000010b077836 */ /* 0x000fc60000000000 */
[----:B-1----:R-:W-:Y:S02]  /*0d80*/  ISETP.NE.AND P1, PT, RZ, UR4, !P0 ;  /* 0x00000004ff007c0c */ /* 0x002fe4000c725270 */
[----:B------:R-:W-:-:S04]  /*0d90*/  ISETP.NE.AND P0, PT, R7, R16, PT ;  /* 0x000000100700720c */ /* 0x000fc80003f05270 */
[----:B------:R-:W-:-:S07]  /*0da0*/  ISETP.NE.AND P0, PT, RZ, UR4, !P0 ;  /* 0x00000004ff007c0c */ /* 0x000fce000c705270 */
[----:B------:R-:W1:Y:S01]  /*0db0*/  @!P1 LDC.64 R4, c[0x0][0x380] ;  /* 0x0000e000ff049b82 */ /* 0x000e620000000a00 */
[----:B------:R-:W-:-:S07]  /*0dc0*/  @!P1 LEA R9, R11, R0, 0x1 ;  /* 0x000000000b099211 */ /* 0x000fce00078e08ff */
[----:B------:R-:W2:Y:S01]  /*0dd0*/  @!P0 LDC.64 R2, c[0x0][0x380] ;  /* 0x0000e000ff028b82 */ /* 0x000ea20000000a00 */
[----:B-1----:R-:W-:-:S04]  /*0de0*/  @!P1 IMAD.WIDE R4, R9, 0x4, R4 ;  /* 0x0000000409049825 */ /* 0x002fc800078e0204 */
[----:B------:R-:W-:Y:S01]  /*0df0*/  @!P0 IMAD R9, R7, 0x2, R0 ;  /* 0x0000000207098824 */ /* 0x000fe200078e0200 */
[----:B------:R-:W3:Y:S03]  /*0e00*/  @!P1 LDG.E R19, desc[UR6][R4.64+0x4] ;  /* 0x0000040604139981 */ /* 0x000ee6000c1e1900 */
[----:B--2---:R-:W-:Y:S01]  /*0e10*/  @!P0 IMAD.WIDE R2, R9, 0x4, R2 ;  /* 0x0000000409028825 */ /* 0x004fe200078e0202 */
[----:B------:R-:W2:Y:S04]  /*0e20*/  @!P1 LDG.E R8, desc[UR6][R4.64] ;  /* 0x0000000604089981 */ /* 0x000ea8000c1e1900 */
[----:B------:R-:W4:Y:S04]  /*0e30*/  @!P0 LDG.E R9, desc[UR6][R2.64+0x4] ;  /* 0x0000040602098981 */ /* 0x000f28000c1e1900 */
[----:B------:R-:W4:Y:S01]  /*0e40*/  @!P0 LDG.E R6, desc[UR6][R2.64] ;  /* 0x0000000602068981 */ /* 0x000f22000c1e1900 */
[----:B---3-5:R-:W-:Y:S01]  /*0e50*/  @!P1 FADD R19, -R12, R19 ;  /* 0x000000130c139221 */ /* 0x028fe20000000100 */
[----:B--2---:R-:W-:-:S03]  /*0e60*/  @!P1 FADD R8, -R13, R8 ;  /* 0x000000080d089221 */ /* 0x004fc60000000100 */
[----:B------:R-:W-:Y:S01]  /*0e70*/  @!P1 FMUL R19, R19, R19 ;  /* 0x0000001313139220 */ /* 0x000fe20000400000 */
[----:B----4-:R-:W-:-:S03]  /*0e80*/  @!P0 FADD R9, -R12, R9 ;  /* 0x000000090c098221 */ /* 0x010fc60000000100 */
[----:B------:R-:W-:Y:S01]  /*0e90*/  @!P1 FFMA R19, R8, R8, R19 ;  /* 0x0000000808139223 */ /* 0x000fe20000000013 */
[----:B------:R-:W-:Y:S01]  /*0ea0*/  @!P0 FADD R6, -R13, R6 ;  /* 0x000000060d068221 */ /* 0x000fe20000000100 */
[----:B------:R-:W-:-:S03]  /*0eb0*/  @!P0 FMUL R9, R9, R9 ;  /* 0x0000000909098220 */ /* 0x000fc60000400000 */
[----:B------:R-:W-:Y:S01]  /*0ec0*/  @!P1 FSETP.GEU.AND P3, PT, R19, R10, PT ;  /* 0x0000000a1300920b */ /* 0x000fe20003f6e000 */
[----:B------:R-:W-:-:S03]  /*0ed0*/  @!P0 FFMA R9, R6, R6, R9 ;  /* 0x0000000606098223 */ /* 0x000fc60000000009 */
[----:B------:R-:W-:Y:S02]  /*0ee0*/  @!P1 FSEL R10, R19, R10, !P3 ;  /* 0x0000000a130a9208 */ /* 0x000fe40005800000 */
[----:B------:R-:W-:Y:S02]  /*0ef0*/  @!P1 SEL R14, R11, R14, !P3 ;  /* 0x0000000e0b0e9207 */ /* 0x000fe40005800000 */
[-C--:B------:R-:W-:Y:S02]  /*0f00*/  @!P0 FSETP.GEU.AND P2, PT, R9, R10.reuse, PT ;  /* 0x0000000a0900820b */ /* 0x080fe40003f4e000 */
[----:B------:R-:W-:Y:S02]  /*0f10*/  IADD3 R11, PT, PT, R11, 0x2, RZ ;  /* 0x000000020b0b7810 */ /* 0x000fe40007ffe0ff */
[----:B------:R-:W-:Y:S02]  /*0f20*/  @!P0 FSEL R10, R9, R10, !P2 ;  /* 0x0000000a090a8208 */ /* 0x000fe40005000000 */
[----:B------:R-:W-:-:S07]  /*0f30*/  @!P0 SEL R14, R7, R14, !P2 ;  /* 0x0000000e070e8207 */ /* 0x000fce0005000000 */
.L_x_4:
[----:B------:R-:W-:Y:S01]  /*0f40*/  ISETP.NE.AND P0, PT, R11, R16, PT ;  /* 0x000000100b00720c */ /* 0x000fe20003f05270 */
[----:B------:R-:W-:Y:S01]  /*0f50*/  BSSY.RECONVERGENT B0, `(.L_x_0) ;  /* 0x0000010000007945 */ /* 0x000fe20003800200 */
[----:B------:R-:W-:Y:S02]  /*0f60*/  LOP3.LUT R17, R17, 0x1, RZ, 0xc0, !PT ;  /* 0x0000000111117812 */ /* 0x000fe400078ec0ff */
[----:B0-----:R-:W-:-:S04]  /*0f70*/  ISETP.NE.AND P0, PT, RZ, UR5, !P0 ;  /* 0x00000005ff007c0c */ /* 0x001fc8000c705270 */
[----:B------:R-:W-:-:S13]  /*0f80*/  ISETP.NE.U32.OR P0, PT, R17, 0x1, P0 ;  /* 0x000000011100780c */ /* 0x000fda0000705470 */
[----:B------:R-:W-:Y:S05]  /*0f90*/  @P0 BRA `(.L_x_5) ;  /* 0x00000000002c0947 */ /* 0x000fea0003800000 */
[----:B------:R-:W0:Y:S01]  /*0fa0*/  LDC.64 R2, c[0x0][0x380] ;  /* 0x0000e000ff027b82 */ /* 0x000e220000000a00 */
[----:B------:R-:W-:-:S04]  /*0fb0*/  IMAD R5, R11, 0x2, R0 ;  /* 0x000000020b057824 */ /* 0x000fc800078e0200 */
[----:B0-----:R-:W-:-:S05]  /*0fc0*/  IMAD.WIDE R2, R5, 0x4, R2 ;  /* 0x0000000405027825 */ /* 0x001fca00078e0202 */
[----:B------:R-:W2:Y:S04]  /*0fd0*/  LDG.E R5, desc[UR6][R2.64+0x4] ;  /* 0x0000040602057981 */ /* 0x000ea8000c1e1900 */
[----:B------:R-:W3:Y:S01]  /*0fe0*/  LDG.E R0, desc[UR6][R2.64] ;  /* 0x0000000602007981 */ /* 0x000ee2000c1e1900 */
[----:B--2--5:R-:W-:Y:S01]  /*0ff0*/  FADD R5, -R12, R5 ;  /* 0x000000050c057221 */ /* 0x024fe20000000100 */
[----:B---3--:R-:W-:-:S03]  /*1000*/  FADD R0, -R13, R0 ;  /* 0x000000000d007221 */ /* 0x008fc60000000100 */
[----:B------:R-:W-:-:S04]  /*1010*/  FMUL R5, R5, R5 ;  /* 0x0000000505057220 */ /* 0x000fc80000400000 */
[----:B------:R-:W-:-:S05]  /*1020*/  FFMA R5, R0, R0, R5 ;  /* 0x0000000000057223 */ /* 0x000fca0000000005 */
[----:B------:R-:W-:-:S04]  /*1030*/  FSETP.GEU.AND P0, PT, R5, R10, PT ;  /* 0x0000000a0500720b */ /* 0x000fc80003f0e000 */
[----:B------:R-:W-:-:S09]  /*1040*/  SEL R14, R11, R14, !P0 ;  /* 0x0000000e0b0e7207 */ /* 0x000fd20004000000 */
.L_x_5:
[----:B------:R-:W-:Y:S05]  /*1050*/  BSYNC.RECONVERGENT B0 ;  /* 0x0000000000007941 */ /* 0x000fea0003800200 */
.L_x_0:
[----:B------:R-:W0:Y:S01]  /*1060*/  LDC.64 R2, c[0x0][0x390] ;  /* 0x0000e400ff027b82 */ /* 0x000e220000000a00 */
[----:B------:R-:W-:-:S05]  /*1070*/  IADD3 R15, PT, PT, R16, R15, RZ ;  /* 0x0000000f100f7210 */ /* 0x000fca0007ffe0ff */
[----:B0-----:R-:W-:-:S05]  /*1080*/  IMAD.WIDE R2, R15, 0x4, R2 ;  /* 0x000000040f027825 */ /* 0x001fca00078e0202 */
[----:B------:R-:W-:Y:S01]  /*1090*/  STG.E desc[UR6][R2.64], R14 ;  /* 0x0000000e02007986 */ /* 0x000fe2000c101906 */
[----:B------:R-:W-:Y:S05]  /*10a0*/  EXIT ;  /* 0x000000000000794d */ /* 0x000fea0003800000 */
.L_x_6:
[----:B------:R-:W-:-:S00]  /*10b0*/  BRA `(.L_x_6) ;  /* 0xfffffffc00fc7947 */ /* 0x000fc0000383ffff */
[----:B------:R-:W-:-:S00]  /*10c0*/  NOP ;  /* 0x0000000000007918 */ /* 0x000fc00000000000 */
        /* <DEDUP_REMOVED lines=11> */
.L_x_13:


//--------------------- .text._Z27findNearestPoint3DIdxKernelPfS_Piiiii --------------------------
	.section	.text._Z27findNearestPoint3DIdxKernelPfS_Piiiii,"ax",@progbits
	.align	128
        .global         _Z27findNearestPoint3DIdxKernelPfS_Piiiii
        .type           _Z27findNearestPoint3DIdxKernelPfS_Piiiii,@function
        .size           _Z27findNearestPoint3DIdxKernelPfS_Piiiii,(.L_x_14 - _Z27findNearestPoint3DIdxKernelPfS_Piiiii)
        .other          _Z27findNearestPoint3DIdxKernelPfS_Piiiii,@"STO_CUDA_ENTRY STV_DEFAULT"
_Z27findNearestPoint3DIdxKernelPfS_Piiiii:
.text._Z27findNearestPoint3DIdxKernelPfS_Piiiii:
        /* <DEDUP_REMOVED lines=16> */
[----:B------:R-:W-:Y:S02]  /*0100*/  IMAD R10, R15, UR6, R0 ;  /* 0x000000060f0a7c24 */ /* 0x000fe4000f8e0200 */
[----:B------:R-:W-:Y:S01]  /*0110*/  HFMA2 R11, -RZ, RZ, 0, 0 ;  /* 0x00000000ff0b7431 */ /* 0x000fe200000001ff */
[----:B------:R-:W2:Y:S01]  /*0120*/  LDCU.64 UR8, c[0x0][0x358] ;  /* 0x00006b00ff0877ac */ /* 0x000ea20008000a00 */
[----:B------:R-:W-:Y:S01]  /*0130*/  IMAD R5, R10, 0x3, RZ ;  /* 0x000000030a057824 */ /* 0x000fe200078e02ff */
[----:B0-----:R-:W-:-:S03]  /*0140*/  UISETP.GE.AND UP0, UPT, UR4, 0x1, UPT ;  /* 0x000000010400788c */ /* 0x001fc6000bf06270 */
[----:B-1----:R-:W-:-:S06]  /*0150*/  IMAD.WIDE R2, R5, 0x4, R2 ;  /* 0x0000000405027825 */ /* 0x002fcc00078e0202 */
[----:B--2---:R-:W-:Y:S05]  /*0160*/  BRA.U !UP0, `(.L_x_7) ;  /* 0x0000000908987547 */ /* 0x004fea000b800000 */
[----:B------:R0:W5:Y:S04]  /*0170*/  LDG.E R12, desc[UR8][R2.64] ;  /* 0x00000008020c7981 */ /* 0x000168000c1e1900 */
[----:B------:R0:W5:Y:S04]  /*0180*/  LDG.E R13, desc[UR8][R2.64+0x4] ;  /* 0x00000408020d7981 */ /* 0x000168000c1e1900 */
[----:B------:R0:W5:Y:S01]  /*0190*/  LDG.E R14, desc[UR8][R2.64+0x8] ;  /* 0x00000808020e7981 */ /* 0x000162000c1e1900 */
[----:B------:R-:W-:Y:S02]  /*01a0*/  UISETP.GE.U32.AND UP1, UPT, UR4, 0x4, UPT ;  /* 0x000000040400788c */ /* 0x000fe4000bf26070 */
[----:B------:R-:W-:Y:S01]  /*01b0*/  IMAD R15, R15, UR4, RZ ;  /* 0x000000040f0f7c24 */ /* 0x000fe2000f8e02ff */
[----:B------:R-:W-:Y:S01]  /*01c0*/  ULOP3.LUT UR5, UR4, 0x3, URZ, 0xc0, !UPT ;  /* 0x0000000304057892 */ /* 0x000fe2000f8ec0ff */
[----:B------:R-:W-:-:S02]  /*01d0*/  MOV R16, 0x7f7fffff ;  /* 0x7f7fffff00107802 */ /* 0x000fc40000000f00 */
[----:B------:R-:W-:Y:S01]  /*01e0*/  MOV R18, RZ ;  /* 0x000000ff00127202 */ /* 0x000fe20000000f00 */
[----:B------:R-:W-:Y:S01]  /*01f0*/  UISETP.NE.AND UP0, UPT, UR5, URZ, UPT ;  /* 0x000000ff0500728c */ /* 0x000fe2000bf05270 */
[----:B------:R-:W-:Y:S01]  /*0200*/  MOV R11, RZ ;  /* 0x000000ff000b7202 */ /* 0x000fe20000000f00 */
[----:B0-----:R-:W-:Y:S09]  /*0210*/  BRA.U !UP1, `(.L_x_8) ;  /* 0x0000000509647547 */ /* 0x001ff2000b800000 */
[----:B------:R-:W-:Y:S01]  /*0220*/  ULOP3.LUT UR4, UR4, 0x7ffffffc, URZ, 0xc0, !UPT ;  /* 0x7ffffffc04047892 */ /* 0x000fe2000f8ec0ff */
[----:B------:R-:W-:Y:S01]  /*0230*/  MOV R2, 0x3 ;  /* 0x0000000300027802 */ /* 0x000fe20000000f00 */
[----:B------:R-:W-:Y:S01]  /*0240*/  HFMA2 R11, -RZ, RZ, 0, 0 ;  /* 0x00000000ff0b7431 */ /* 0x000fe200000001ff */
[----:B------:R-:W-:Y:S01]  /*0250*/  IADD3 R19, PT, PT, R0, -0x1, RZ ;  /* 0xffffffff00137810 */ /* 0x000fe20007ffe0ff */
[----:B------:R-:W0:Y:S01]  /*0260*/  LDCU UR7, c[0x0][0x3a4] ;  /* 0x00007480ff0777ac */ /* 0x000e220008000800 */
[----:B------:R-:W-:Y:S01]  /*0270*/  MOV R16, 0x7f7fffff ;  /* 0x7f7fffff00107802 */ /* 0x000fe20000000f00 */
[----:B------:R-:W-:Y:S01]  /*0280*/  IMAD R17, R15, R2, 0x6 ;  /* 0x000000060f117424 */ /* 0x000fe200078e0202 */
[----:B------:R-:W-:Y:S01]  /*0290*/  MOV R20, 0x1 ;  /* 0x0000000100147802 */ /* 0x000fe20000000f00 */
[----:B------:R-:W-:Y:S02]  /*02a0*/  UIADD3 UR6, UPT, UPT, -UR4, URZ, URZ ;  /* 0x000000ff04067290 */ /* 0x000fe4000fffe1ff */
[----:B------:R-:W-:-:S10]  /*02b0*/  MOV R18, UR4 ;  /* 0x0000000400127c02 */ /* 0x000fd40008000f00 */
.L_x_9:
[C---:B------:R-:W-:Y:S02]  /*02c0*/  ISETP.NE.AND P1, PT, R19.reuse, -0x1, PT ;  /* 0xffffffff1300780c */ /* 0x040fe40003f25270 */
[C---:B------:R-:W-:Y:S02]  /*02d0*/  ISETP.NE.AND P2, PT, R19.reuse, RZ, PT ;  /* 0x000000ff1300720c */ /* 0x040fe40003f45270 */
[----:B0-----:R-:W-:Y:S02]  /*02e0*/  ISETP.NE.AND P1, PT, RZ, UR7, !P1 ;  /* 0x00000007ff007c0c */ /* 0x001fe4000cf25270 */
[----:B------:R-:W-:Y:S02]  /*02f0*/  ISETP.NE.AND P2, PT, RZ, UR7, !P2 ;  /* 0x00000007ff007c0c */ /* 0x000fe4000d745270 */
[C---:B------:R-:W-:Y:S02]  /*0300*/  ISETP.NE.AND P3, PT, R19.reuse, 0x1, PT ;  /* 0x000000011300780c */ /* 0x040fe40003f65270 */
[----:B------:R-:W-:-:S02]  /*0310*/  ISETP.NE.AND P4, PT, R19, 0x2, PT ;  /* 0x000000021300780c */ /* 0x000fc40003f85270 */
[----:B------:R-:W-:Y:S02]  /*0320*/  ISETP.NE.AND P3, PT, RZ, UR7, !P3 ;  /* 0x00000007ff007c0c */ /* 0x000fe4000df65270 */
[----:B------:R-:W-:-:S03]  /*0330*/  ISETP.NE.AND P4, PT, RZ, UR7, !P4 ;  /* 0x00000007ff007c0c */ /* 0x000fc6000e785270 */
[----:B------:R-:W0:Y:S01]  /*0340*/  @!P1 LDC.64 R8, c[0x0][0x380] ;  /* 0x0000e000ff089b82 */ /* 0x000e220000000a00 */
[----:B------:R-:W-:-:S07]  /*0350*/  @!P1 IADD3 R5, PT, PT, R17, -0x6, RZ ;  /* 0xfffffffa11059810 */ /* 0x000fce0007ffe0ff */
[----:B------:R-:W1:Y:S08]  /*0360*/  @!P2 LDC.64 R6, c[0x0][0x380] ;  /* 0x0000e000ff06ab82 */ /* 0x000e700000000a00 */
[----:B------:R-:W2:Y:S01]  /*0370*/  @!P3 LDC.64 R2, c[0x0][0x380] ;  /* 0x0000e000ff02bb82 */ /* 0x000ea20000000a00 */
[----:B0-----:R-:W-:-:S07]  /*0380*/  @!P1 IMAD.WIDE R8, R5, 0x4, R8 ;  /* 0x0000000405089825 */ /* 0x001fce00078e0208 */
[----:B------:R-:W0:Y:S01]  /*0390*/  @!P4 LDC.64 R4, c[0x0][0x380] ;  /* 0x0000e000ff04cb82 */ /* 0x000e220000000a00 */
[----:B------:R-:W3:Y:S01]  /*03a0*/  @!P1 LDG.E R22, desc[UR8][R8.64+0x4] ;  /* 0x0000040808169981 */ /* 0x000ee2000c1e1900 */
[----:B------:R-:W-:-:S03]  /*03b0*/  @!P2 VIADD R23, R17, 0xfffffffd ;  /* 0xfffffffd1117a836 */ /* 0x000fc60000000000 */
[----:B------:R-:W4:Y:S01]  /*03c0*/  @!P1 LDG.E R21, desc[UR8][R8.64] ;  /* 0x0000000808159981 */ /* 0x000f22000c1e1900 */
[----:B-1----:R-:W-:-:S03]  /*03d0*/  @!P2 IMAD.WIDE R6, R23, 0x4, R6 ;  /* 0x000000041706a825 */ /* 0x002fc600078e0206 */
[----:B------:R-:W4:Y:S04]  /*03e0*/  @!P1 LDG.E R25, desc[UR8][R8.64+0x8] ;  /* 0x0000080808199981 */ /* 0x000f28000c1e1900 */
[----:B------:R-:W4:Y:S01]  /*03f0*/  @!P2 LDG.E R24, desc[UR8][R6.64+0x4] ;  /* 0x000004080618a981 */ /* 0x000f22000c1e1900 */
[C---:B--2---:R-:W-:Y:S01]  /*0400*/  @!P3 IMAD.WIDE R2, R17.reuse, 0x4, R2 ;  /* 0x000000041102b825 */ /* 0x044fe200078e0202 */
[----:B------:R-:W-:Y:S02]  /*0410*/  @!P4 IADD3 R28, PT, PT, R17, 0x3, RZ ;  /* 0x00000003111cc810 */ /* 0x000fe40007ffe0ff */
[----:B------:R-:W2:Y:S04]  /*0420*/  @!P2 LDG.E R23, desc[UR8][R6.64] ;  /* 0x000000080617a981 */ /* 0x000ea8000c1e1900 */
[----:B------:R1:W2:Y:S01]  /*0430*/  @!P2 LDG.E R27, desc[UR8][R6.64+0x8] ;  /* 0x00000808061ba981 */ /* 0x0002a2000c1e1900 */
[----:B0-----:R-:W-:-:S03]  /*0440*/  @!P4 IMAD.WIDE R4, R28, 0x4, R4 ;  /* 0x000000041c04c825 */ /* 0x001fc600078e0204 */
[----:B------:R-:W2:Y:S04]  /*0450*/  @!P3 LDG.E R26, desc[UR8][R2.64+0x4] ;  /* 0x00000408021ab981 */ /* 0x000ea8000c1e1900 */
[----:B------:R-:W2:Y:S04]  /*0460*/  @!P3 LDG.E R29, desc[UR8][R2.64] ;  /* 0x00000008021db981 */ /* 0x000ea8000c1e1900 */
[----:B------:R0:W2:Y:S04]  /*0470*/  @!P3 LDG.E R28, desc[UR8][R2.64+0x8] ;  /* 0x00000808021cb981 */ /* 0x0000a8000c1e1900 */
[----:B------:R-:W2:Y:S04]  /*0480*/  @!P4 LDG.E R8, desc[UR8][R4.64+0x4] ;  /* 0x000004080408c981 */ /* 0x000ea8000c1e1900 */
[----:B------:R-:W2:Y:S04]  /*0490*/  @!P4 LDG.E R9, desc[UR8][R4.64] ;  /* 0x000000080409c981 */ /* 0x000ea8000c1e1900 */
[----:B------:R-:W2:Y:S01]  /*04a0*/  @!P4 LDG.E R5, desc[UR8][R4.64+0x8] ;  /* 0x000008080405c981 */ /* 0x000ea2000c1e1900 */
[----:B------:R-:W-:Y:S01]  /*04b0*/  UIADD3 UR6, UPT, UPT, UR6, 0x4, URZ ;  /* 0x0000000406067890 */ /* 0x000fe2000fffe0ff */
[----:B------:R-:W-:Y:S01]  /*04c0*/  IADD3 R19, PT, PT, R19, -0x4, RZ ;  /* 0xfffffffc13137810 */ /* 0x000fe20007ffe0ff */
[----:B------:R-:W-:-:S02]  /*04d0*/  VIADD R17, R17, 0xc ;  /* 0x0000000c11117836 */ /* 0x000fc40000000000 */
[----:B------:R-:W-:Y:S01]  /*04e0*/  UISETP.NE.AND UP1, UPT, UR6, URZ, UPT ;  /* 0x000000ff0600728c */ /* 0x000fe2000bf25270 */
[----:B---3-5:R-:W-:Y:S01]  /*04f0*/  @!P1 FADD R22, -R13, R22 ;  /* 0x000000160d169221 */ /* 0x028fe20000000100 */
[----:B----4-:R-:W-:-:S03]  /*0500*/  @!P1 FADD R21, -R12, R21 ;  /* 0x000000150c159221 */ /* 0x010fc60000000100 */
[----:B------:R-:W-:Y:S01]  /*0510*/  @!P1 FMUL R22, R22, R22 ;  /* 0x0000001616169220 */ /* 0x000fe20000400000 */
[----:B-1----:R-:W-:-:S03]  /*0520*/  @!P1 FADD R6, -R14, R25 ;  /* 0x000000190e069221 */ /* 0x002fc60000000100 */
[----:B------:R-:W-:Y:S01]  /*0530*/  @!P1 FFMA R7, R21, R21, R22 ;  /* 0x0000001515079223 */ /* 0x000fe20000000016 */
[----:B------:R-:W-:-:S03]  /*0540*/  @!P2 FADD R24, -R13, R24 ;  /* 0x000000180d18a221 */ /* 0x000fc60000000100 */
[----:B------:R-:W-:Y:S01]  /*0550*/  @!P1 FFMA R7, R6, R6, R7 ;  /* 0x0000000606079223 */ /* 0x000fe20000000007 */
[----:B--2---:R-:W-:Y:S01]  /*0560*/  @!P2 FADD R23, -R12, R23 ;  /* 0x000000170c17a221 */ /* 0x004fe20000000100 */
[----:B------:R-:W-:-:S03]  /*0570*/  @!P2 FMUL R24, R24, R24 ;  /* 0x000000181818a220 */ /* 0x000fc60000400000 */
[-C--:B------:R-:W-:Y:S01]  /*0580*/  @!P1 FSETP.GEU.AND P0, PT, R7, R16.reuse, PT ;  /* 0x000000100700920b */ /* 0x080fe20003f0e000 */
[----:B------:R-:W-:Y:S01]  /*0590*/  @!P2 FADD R27, -R14, R27 ;  /* 0x0000001b0e1ba221 */ /* 0x000fe20000000100 */
[----:B------:R-:W-:Y:S02]  /*05a0*/  @!P2 FFMA R24, R23, R23, R24 ;  /* 0x000000171718a223 */ /* 0x000fe40000000018 */
[-C--:B0-----:R-:W-:Y:S01]  /*05b0*/  @!P1 FSEL R2, R7, R16.reuse, !P0 ;  /* 0x0000001007029208 */ /* 0x081fe20004000000 */
[----:B------:R-:W-:Y:S01]  /*05c0*/  @!P3 FADD R26, -R13, R26 ;  /* 0x0000001a0d1ab221 */ /* 0x000fe20000000100 */
[----:B------:R-:W-:Y:S01]  /*05d0*/  FSETP.GEU.OR P0, PT, R7, R16, P1 ;  /* 0x000000100700720b */ /* 0x000fe20000f0e400 */
[----:B------:R-:W-:Y:S01]  /*05e0*/  @!P2 FFMA R27, R27, R27, R24 ;  /* 0x0000001b1b1ba223 */ /* 0x000fe20000000018 */
[----:B------:R-:W-:Y:S01]  /*05f0*/  @!P1 MOV R16, R2 ;  /* 0x0000000200109202 */ /* 0x000fe20000000f00 */
[----:B------:R-:W-:Y:S01]  /*0600*/  @!P3 FADD R29, -R12, R29 ;  /* 0x0000001d0c1db221 */ /* 0x000fe20000000100 */
[----:B------:R-:W-:Y:S01]  /*0610*/  @!P3 FMUL R26, R26, R26 ;  /* 0x0000001a1a1ab220 */ /* 0x000fe20000400000 */
[----:B------:R-:W-:Y:S01]  /*0620*/  PLOP3.LUT P1, PT, PT, PT, PT, 0x80, 0x8 ;  /* 0x000000000008781c */ /* 0x000fe20003f2f070 */
[----:B------:R-:W-:-:S02]  /*0630*/  @!P3 FADD R3, -R14, R28 ;  /* 0x0000001c0e03b221 */ /* 0x000fc40000000100 */
[----:B------:R-:W-:Y:S01]  /*0640*/  @!P3 FFMA R26, R29, R29, R26 ;  /* 0x0000001d1d1ab223 */ /* 0x000fe2000000001a */
[-C--:B------:R-:W-:Y:S01]  /*0650*/  @!P2 FSETP.GEU.AND P5, PT, R27, R16.reuse, PT ;  /* 0x000000101b00a20b */ /* 0x080fe20003fae000 */
[----:B------:R-:W-:Y:S02]  /*0660*/  @!P4 FADD R8, -R13, R8 ;  /* 0x000000080d08c221 */ /* 0x000fe40000000100 */
[----:B------:R-:W-:Y:S01]  /*0670*/  @!P3 FFMA R3, R3, R3, R26 ;  /* 0x000000030303b223 */ /* 0x000fe2000000001a */
[----:B------:R-:W-:Y:S01]  /*0680*/  @!P2 FSEL R16, R27, R16, !P5 ;  /* 0x000000101b10a208 */ /* 0x000fe20006800000 */
[----:B------:R-:W-:Y:S01]  /*0690*/  @!P4 FADD R9, -R12, R9 ;  /* 0x000000090c09c221 */ /* 0x000fe20000000100 */
[----:B------:R-:W-:Y:S02]  /*06a0*/  @!P4 FMUL R8, R8, R8 ;  /* 0x000000080808c220 */ /* 0x000fe40000400000 */
[-C--:B------:R-:W-:Y:S02]  /*06b0*/  @!P3 FSETP.GEU.AND P6, PT, R3, R16.reuse, PT ;  /* 0x000000100300b20b */ /* 0x080fe40003fce000 */
[----:B------:R-:W-:Y:S01]  /*06c0*/  @!P0 IADD3 R11, PT, PT, R20, -0x1, RZ ;  /* 0xffffffff140b8810 */ /* 0x000fe20007ffe0ff */
[----:B------:R-:W-:Y:S01]  /*06d0*/  @!P4 FFMA R8, R9, R9, R8 ;  /* 0x000000090908c223 */ /* 0x000fe20000000008 */
[----:B------:R-:W-:-:S02]  /*06e0*/  @!P3 FSEL R16, R3, R16, !P6 ;  /* 0x000000100310b208 */ /* 0x000fc40007000000 */
[----:B------:R-:W-:Y:S01]  /*06f0*/  PLOP3.LUT P0, PT, PT, PT, PT, 0x80, 0x8 ;  /* 0x000000000008781c */ /* 0x000fe20003f0f070 */
[----:B------:R-:W-:Y:S01]  /*0700*/  @!P4 FADD R5, -R14, R5 ;  /* 0x000000050e05c221 */ /* 0x000fe20000000100 */
[----:B------:R-:W-:Y:S02]  /*0710*/  @!P3 PLOP3.LUT P0, PT, P6, PT, PT, 0x80, 0x8 ;  /* 0x000000000008b81c */ /* 0x000fe4000370f070 */
[----:B------:R-:W-:Y:S01]  /*0720*/  @!P2 SEL R11, R20, R11, !P5 ;  /* 0x0000000b140ba207 */ /* 0x000fe20006800000 */
[----:B------:R-:W-:-:S05]  /*0730*/  @!P4 FFMA R5, R5, R5, R8 ;  /* 0x000000050505c223 */ /* 0x000fca0000000008 */
[----:B------:R-:W-:-:S04]  /*0740*/  @!P4 FSETP.GEU.AND P6, PT, R5, R16, PT ;  /* 0x000000100500c20b */ /* 0x000fc80003fce000 */
[----:B------:R-:W-:Y:S02]  /*0750*/  @!P4 PLOP3.LUT P1, PT, P6, PT, PT, 0x80, 0x8 ;  /* 0x000000000008c81c */ /* 0x000fe4000372f070 */
[----:B------:R-:W-:Y:S02]  /*0760*/  @!P0 IADD3 R11, PT, PT, R20, 0x1, RZ ;  /* 0x00000001140b8810 */ /* 0x000fe40007ffe0ff */
[----:B------:R-:W-:-:S09]  /*0770*/  @!P4 FSEL R16, R5, R16, !P6 ;  /* 0x000000100510c208 */ /* 0x000fd20007000000 */
[C---:B------:R-:W-:Y:S02]  /*0780*/  @!P1 IADD3 R11, PT, PT, R20.reuse, 0x2, RZ ;  /* 0x00000002140b9810 */ /* 0x040fe40007ffe0ff */
[----:B------:R-:W-:Y:S01]  /*0790*/  IADD3 R20, PT, PT, R20, 0x4, RZ ;  /* 0x0000000414147810 */ /* 0x000fe20007ffe0ff */
[----:B------:R-:W-:Y:S06]  /*07a0*/  BRA.U UP1, `(.L_x_9) ;  /* 0xfffffff901c47547 */ /* 0x000fec000b83ffff */
.L_x_8:
[----:B------:R-:W-:Y:S05]  /*07b0*/  BRA.U !UP0, `(.L_x_7) ;  /* 0x0000000508047547 */ /* 0x000fea000b800000 */
[----:B------:R-:W0:Y:S01]  /*07c0*/  LDC R6, c[0x0][0x39c] ;  /* 0x0000e700ff067b82 */ /* 0x000e220000000800 */
[----:B------:R-:W-:Y:S01]  /*07d0*/  UISETP.NE.AND UP0, UPT, UR5, 0x1, UPT ;  /* 0x000000010500788c */ /* 0x000fe2000bf05270 */
[----:B------:R-:W1:Y:S08]  /*07e0*/  LDCU UR6, c[0x0][0x3a4] ;  /* 0x00007480ff0677ac */ /* 0x000e700008000800 */
[----:B------:R-:W-:Y:S05]  /*07f0*/  BRA.U !UP0, `(.L_x_10) ;  /* 0x00000001089c7547 */ /* 0x000fea000b800000 */
[----:B------:R-:W2:Y:S01]  /*0800*/  LDCU UR4, c[0x0][0x3a4] ;  /* 0x00007480ff0477ac */ /* 0x000ea20008000800 */
[C---:B------:R-:W-:Y:S02]  /*0810*/  ISETP.NE.AND P0, PT, R18.reuse, R0, PT ;  /* 0x000000001200720c */ /* 0x040fe40003f05270 */
[----:B------:R-:W-:-:S04]  /*0820*/  IADD3 R8, PT, PT, R18, 0x1, RZ ;  /* 0x0000000112087810 */ /* 0x000fc80007ffe0ff */
[----:B------:R-:W-:Y:S02]  /*0830*/  ISETP.NE.AND P1, PT, R8, R0, PT ;  /* 0x000000000800720c */ /* 0x000fe40003f25270 */
[----:B--2---:R-:W-:Y:S02]  /*0840*/  ISETP.NE.AND P0, PT, RZ, UR4, !P0 ;  /* 0x00000004ff007c0c */ /* 0x004fe4000c705270 */
[----:B------:R-:W-:-:S11]  /*0850*/  ISETP.NE.AND P1, PT, RZ, UR4, !P1 ;  /* 0x00000004ff007c0c */ /* 0x000fd6000cf25270 */
[----:B------:R-:W2:Y:S01]  /*0860*/  @!P0 LDC.64 R4, c[0x0][0x380] ;  /* 0x0000e000ff048b82 */ /* 0x000ea20000000a00 */
[----:B------:R-:W-:-:S05]  /*0870*/  @!P0 IADD3 R7, PT, PT, R15, R18, RZ ;  /* 0x000000120f078210 */ /* 0x000fca0007ffe0ff */
[----:B------:R-:W-:Y:S02]  /*0880*/  @!P0 IMAD R7, R7, 0x3, RZ ;  /* 0x0000000307078824 */ /* 0x000fe400078e02ff */
[----:B------:R-:W3:Y:S02]  /*0890*/  @!P1 LDC.64 R2, c[0x0][0x380] ;  /* 0x0000e000ff029b82 */ /* 0x000ee40000000a00 */
[----:B--2---:R-:W-:Y:S01]  /*08a0*/  @!P0 IMAD.WIDE R4, R7, 0x4, R4 ;  /* 0x0000000407048825 */ /* 0x004fe200078e0204 */
[----:B------:R-:W-:-:S04]  /*08b0*/  @!P1 IADD3 R7, PT, PT, R15, R8, RZ ;  /* 0x000000080f079210 */ /* 0x000fc80007ffe0ff */
[----:B------:R-:W2:Y:S01]  /*08c0*/  @!P0 LDG.E R20, desc[UR8][R4.64+0x4] ;  /* 0x0000040804148981 */ /* 0x000ea2000c1e1900 */
[----:B------:R-:W-:-:S03]  /*08d0*/  @!P1 IMAD R9, R7, 0x3, RZ ;  /* 0x0000000307099824 */ /* 0x000fc600078e02ff */
[----:B------:R-:W4:Y:S01]  /*08e0*/  @!P0 LDG.E R7, desc[UR8][R4.64] ;  /* 0x0000000804078981 */ /* 0x000f22000c1e1900 */
[----:B---3--:R-:W-:-:S03]  /*08f0*/  @!P1 IMAD.WIDE R2, R9, 0x4, R2 ;  /* 0x0000000409029825 */ /* 0x008fc600078e0202 */
[----:B------:R-:W3:Y:S04]  /*0900*/  @!P0 LDG.E R9, desc[UR8][R4.64+0x8] ;  /* 0x0000080804098981 */ /* 0x000ee8000c1e1900 */
[----:B------:R-:W3:Y:S04]  /*0910*/  @!P1 LDG.E R22, desc[UR8][R2.64+0x4] ;  /* 0x0000040802169981 */ /* 0x000ee8000c1e1900 */
[----:B------:R-:W3:Y:S04]  /*0920*/  @!P1 LDG.E R17, desc[UR8][R2.64] ;  /* 0x0000000802119981 */ /* 0x000ee8000c1e1900 */
[----:B------:R-:W3:Y:S01]  /*0930*/  @!P1 LDG.E R19, desc[UR8][R2.64+0x8] ;  /* 0x0000080802139981 */ /* 0x000ee2000c1e1900 */
[----:B--2--5:R-:W-:Y:S01]  /*0940*/  @!P0 FADD R20, -R13, R20 ;  /* 0x000000140d148221 */ /* 0x024fe20000000100 */
[----:B----4-:R-:W-:-:S03]  /*0950*/  @!P0 FADD R7, -R12, R7 ;  /* 0x000000070c078221 */ /* 0x010fc60000000100 */
[----:B------:R-:W-:Y:S01]  /*0960*/  @!P0 FMUL R20, R20, R20 ;  /* 0x0000001414148220 */ /* 0x000fe20000400000 */
[----:B---3--:R-:W-:-:S03]  /*0970*/  @!P0 FADD R9, -R14, R9 ;  /* 0x000000090e098221 */ /* 0x008fc60000000100 */
[----:B------:R-:W-:Y:S01]  /*0980*/  @!P0 FFMA R20, R7, R7, R20 ;  /* 0x0000000707148223 */ /* 0x000fe20000000014 */
[----:B------:R-:W-:-:S03]  /*0990*/  @!P1 FADD R22, -R13, R22 ;  /* 0x000000160d169221 */ /* 0x000fc60000000100 */
[----:B------:R-:W-:Y:S01]  /*09a0*/  @!P0 FFMA R9, R9, R9, R20 ;  /* 0x0000000909098223 */ /* 0x000fe20000000014 */
[----:B------:R-:W-:Y:S01]  /*09b0*/  @!P1 FADD R17, -R12, R17 ;  /* 0x000000110c119221 */ /* 0x000fe20000000100 */
[----:B------:R-:W-:-:S03]  /*09c0*/  @!P1 FMUL R22, R22, R22 ;  /* 0x0000001616169220 */ /* 0x000fc60000400000 */
[-C--:B------:R-:W-:Y:S01]  /*09d0*/  @!P0 FSETP.GEU.AND P2, PT, R9, R16.reuse, PT ;  /* 0x000000100900820b */ /* 0x080fe20003f4e000 */
[----:B------:R-:W-:Y:S01]  /*09e0*/  @!P1 FADD R19, -R14, R19 ;  /* 0x000000130e139221 */ /* 0x000fe20000000100 */
[----:B------:R-:W-:Y:S02]  /*09f0*/  @!P1 FFMA R22, R17, R17, R22 ;  /* 0x0000001111169223 */ /* 0x000fe40000000016 */
[----:B------:R-:W-:Y:S02]  /*0a00*/  @!P0 FSEL R16, R9, R16, !P2 ;  /* 0x0000001009108208 */ /* 0x000fe40005000000 */
[C---:B------:R-:W-:Y:S01]  /*0a10*/  @!P0 SEL R11, R18.reuse, R11, !P2 ;  /* 0x0000000b120b8207 */ /* 0x040fe20005000000 */
[----:B------:R-:W-:Y:S01]  /*0a20*/  @!P1 FFMA R19, R19, R19, R22 ;  /* 0x0000001313139223 */ /* 0x000fe20000000016 */
[----:B------:R-:W-:-:S04]  /*0a30*/  IADD3 R18, PT, PT, R18, 0x2, RZ ;  /* 0x0000000212127810 */ /* 0x000fc80007ffe0ff */
[----:B------:R-:W-:-:S04]  /*0a40*/  @!P1 FSETP.GEU.AND P3, PT, R19, R16, PT ;  /* 0x000000101300920b */ /* 0x000fc80003f6e000 */
[----:B------:R-:W-:Y:S02]  /*0a50*/  @!P1 FSEL R16, R19, R16, !P3 ;  /* 0x0000001013109208 */ /* 0x000fe40005800000 */
[----:B------:R-:W-:-:S07]  /*0a60*/  @!P1 SEL R11, R8, R11, !P3 ;  /* 0x0000000b080b9207 */ /* 0x000fce0005800000 */
.L_x_10:
[----:B------:R-:W-:Y:S01]  /*0a70*/  ISETP.NE.AND P0, PT, R18, R0, PT ;  /* 0x000000001200720c */ /* 0x000fe20003f05270 */
[----:B------:R-:W-:Y:S01]  /*0a80*/  BSSY.RECONVERGENT B0, `(.L_x_7) ;  /* 0x0000014000007945 */ /* 0x000fe20003800200 */
[----:B0-----:R-:W-:Y:S02]  /*0a90*/  LOP3.LUT R6, R6, 0x1, RZ, 0xc0, !PT ;  /* 0x0000000106067812 */ /* 0x001fe400078ec0ff */
[----:B-1----:R-:W-:-:S04]  /*0aa0*/  ISETP.NE.AND P0, PT, RZ, UR6, !P0 ;  /* 0x00000006ff007c0c */ /* 0x002fc8000c705270 */
[----:B------:R-:W-:-:S13]  /*0ab0*/  ISETP.NE.U32.OR P0, PT, R6, 0x1, P0 ;  /* 0x000000010600780c */ /* 0x000fda0000705470 */
[----:B------:R-:W-:Y:S05]  /*0ac0*/  @P0 BRA `(.L_x_11) ;  /* 0x00000000003c0947 */ /* 0x000fea0003800000 */
[----:B------:R-:W0:Y:S01]  /*0ad0*/  LDC.64 R2, c[0x0][0x380] ;  /* 0x0000e000ff027b82 */ /* 0x000e220000000a00 */
[----:B------:R-:W-:-:S05]  /*0ae0*/  IADD3 R15, PT, PT, R15, R18, RZ ;  /* 0x000000120f0f7210 */ /* 0x000fca0007ffe0ff */
[----:B------:R-:W-:-:S04]  /*0af0*/  IMAD R15, R15, 0x3, RZ ;  /* 0x000000030f0f7824 */ /* 0x000fc800078e02ff */
[----:B0-----:R-:W-:-:S05]  /*0b00*/  IMAD.WIDE R2, R15, 0x4, R2 ;  /* 0x000000040f027825 */ /* 0x001fca00078e0202 */
[----:B------:R-:W2:Y:S04]  /*0b10*/  LDG.E R0, desc[UR8][R2.64+0x4] ;  /* 0x0000040802007981 */ /* 0x000ea8000c1e1900 */
[----:B------:R-:W3:Y:S04]  /*0b20*/  LDG.E R5, desc[UR8][R2.64] ;  /* 0x0000000802057981 */ /* 0x000ee8000c1e1900 */
[----:B------:R-:W4:Y:S01]  /*0b30*/  LDG.E R7, desc[UR8][R2.64+0x8] ;  /* 0x0000080802077981 */ /* 0x000f22000c1e1900 */
[----:B--2--5:R-:W-:Y:S01]  /*0b40*/  FADD R0, -R13, R0 ;  /* 0x000000000d007221 */ /* 0x024fe20000000100 */
[----:B---3--:R-:W-:-:S03]  /*0b50*/  FADD R5, -R12, R5 ;  /* 0x000000050c057221 */ /* 0x008fc60000000100 */
[----:B------:R-:W-:Y:S01]  /*0b60*/  FMUL R0, R0, R0 ;  /* 0x0000000000007220 */ /* 0x000fe20000400000 */
[----:B----4-:R-:W-:-:S03]  /*0b70*/  FADD R7, -R14, R7 ;  /* 0x000000070e077221 */ /* 0x010fc60000000100 */
[----:B------:R-:W-:-:S04]  /*0b80*/  FFMA R0, R5, R5, R0 ;  /* 0x0000000505007223 */ /* 0x000fc80000000000 */
[----:B------:R-:W-:-:S05]  /*0b90*/  FFMA R7, R7, R7, R0 ;  /* 0x0000000707077223 */ /* 0x000fca0000000000 */
[----:B------:R-:W-:-:S04]  /*0ba0*/  FSETP.GEU.AND P0, PT, R7, R16, PT ;  /* 0x000000100700720b */ /* 0x000fc80003f0e000 */
[----:B------:R-:W-:-:S09]  /*0bb0*/  SEL R11, R18, R11, !P0 ;  /* 0x0000000b120b7207 */ /* 0x000fd20004000000 */
.L_x_11:
[----:B------:R-:W-:Y:S05]  /*0bc0*/  BSYNC.RECONVERGENT B0 ;  /* 0x0000000000007941 */ /* 0x000fea0003800200 */
.L_x_7:
[----:B------:R-:W0:Y:S02]  /*0bd0*/  LDC.64 R2, c[0x0][0x390] ;  /* 0x0000e400ff027b82 */ /* 0x000e240000000a00 */
[----:B0-----:R-:W-:-:S05]  /*0be0*/  IMAD.WIDE R2, R10, 0x4, R2 ;  /* 0x000000040a027825 */ /* 0x001fca00078e0202 */
[----:B------:R-:W-:Y:S01]  /*0bf0*/  STG.E desc[UR8][R2.64], R11 ;  /* 0x0000000b02007986 */ /* 0x000fe2000c101908 */
[----:B------:R-:W-:Y:S05]  /*0c00*/  EXIT ;  /* 0x000000000000794d */ /* 0x000fea0003800000 */
.L_x_12:
        /* <DEDUP_REMOVED lines=15> */
.L_x_14:


//--------------------- .nv.shared.reserved.0     --------------------------
	.section	.nv.shared.reserved.0,"aw",@nobits
	.weak		__nv_reservedSMEM_offset_0_alias
	.size		__nv_reservedSMEM_offset_0_alias, 0, 64
	.other		__nv_reservedSMEM_offset_0_alias,@"STO_CUDA_RESERVED_SHARED STV_DEFAULT"
__nv_reservedSMEM_offset_0_alias:
	.zero		0
	.zero		64


//--------------------- .nv.constant0._Z27findNearestPoint2DIdxKernelPfS_Piiiii --------------------------
	.section	.nv.constant0._Z27findNearestPoint2DIdxKernelPfS_Piiiii,"a",@progbits
	.sectionflags	@""
	.align	4
.nv.constant0._Z27findNearestPoint2DIdxKernelPfS_Piiiii:
	.zero		936


//--------------------- .nv.constant0._Z27findNearestPoint3DIdxKernelPfS_Piiiii --------------------------
	.section	.nv.constant0._Z27findNearestPoint3DIdxKernelPfS_Piiiii,"a",@progbits
	.sectionflags	@""
	.align	4
.nv.constant0._Z27findNearestPoint3DIdxKernelPfS_Piiiii:
	.zero		936


//--------------------- SYMBOLS --------------------------

	.type		.nv.reservedSmem.offset0,@object
	.size		.nv.reservedSmem.offset0,0x4
